	.target	sm_100a

	.elftype	@"ET_EXEC"


//--------------------- .note.nv.tkinfo           --------------------------
	.section	.note.nv.tkinfo,"",@"SHT_NOTE"
	.sectionflags	@"SHF_NOTE_NV_TKINFO"
	.tkinfo
        /*0018*/ 	.word	0x00000002
        /*0030*/ 	.string	""
        /*0030*/ 	.string	"ptxas"
        /*0030*/ 	.string	"Cuda compilation tools, release 13.0, V13.0.88"
        /*0030*/ 	.string	"Build cuda_13.0.r13.0/compiler.36424714_0"
        /*0030*/ 	.string	"-arch sm_100a -m 64 "



//--------------------- .note.nv.cuinfo           --------------------------
	.section	.note.nv.cuinfo,"",@"SHT_NOTE"
	.sectionflags	@"SHF_NOTE_NV_CUINFO"
        /*0018*/ 	.short	0x0002
        /*001a*/ 	.short	0x0064
        /*001c*/ 	.short	0x0082
	.zero		2


//--------------------- .nv.info                  --------------------------
	.section	.nv.info,"",@"SHT_CUDA_INFO"
	.align	4


	//----- nvinfo : EIATTR_REGCOUNT
	.align		4
        /*0000*/ 	.byte	0x04, 0x2f
        /*0002*/ 	.short	(.L_19 - .L_18)
	.align		4
.L_18:
        /*0004*/ 	.word	index@(_ZN7cutlass13device_kernelINS_4gemm6kernel13GemmUniversalIN4cute5tupleIJiiiiEEENS1_10collective13CollectiveMmaINS1_35MainloopSm100TmaUmmaWarpSpecializedILi27ELi2ELi4ENS5_IJNS4_1CILi2EEENSA_ILi1EEESC_EEEEENS5_IJNSA_ILi64EEESF_SF_EEENS_12float_e4m3_tENS5_IJlSC_lEEESH_SI_NS4_8TiledMMAINS4_8MMA_AtomIJNS4_10MMA_TraitsINS4_19SM100_MMA_F8F6F4_SSEJSH_SH_fSF_SF_NS4_17integral_constantINS4_4UMMA5MajorELSP_0EEESQ_NSN_INSO_7ScaleInELSR_0EEESS_EEEEEENS4_6LayoutINS5_IJSC_SC_SC_EEENS5_IJNSA_ILi0EEESX_SX_EEEEENS5_IJNS4_10UnderscoreES10_S10_EEEEENS4_13SM90_TMA_LOADENS4_14ComposedLayoutINS4_7SwizzleILi2ELi4ELi3EEENS4_18smem_ptr_flag_bitsILi8EEENSV_INS5_IJNSA_ILi8EEESF_EEENS5_IJSF_SC_EEEEEEEvNS4_8identityENS4_23SM90_TMA_LOAD_MULTICASTES1D_vS1E_EENS_8epilogue10collective18CollectiveEpilogueINS1H_23Sm100TmaWarpSpecializedILi1ELi1ELi32ELb0ELb0EEEJSG_NS5_IJNSV_ISF_SC_EES1M_EEESH_SI_SH_SI_NS1H_6fusion15FusionCallbacksIS1L_NS1O_17LinearCombinationISH_fSH_fLNS_15FloatRoundStyleE2EEESG_S1N_JEEENS4_5SM1004TMEM4LOAD26SM100_TMEM_LOAD_16dp32b32xES13_S1D_NS4_39AutoVectorizingCopyWithAssumedAlignmentILi128EEENS4_14SM90_TMA_STOREES1D_S1Z_S1Z_EEEvvEEEEvNT_6ParamsE)
        /*0008*/ 	.word	0x00000059


	//----- nvinfo : EIATTR_FRAME_SIZE
	.align		4
.L_19:
        /*000c*/ 	.byte	0x04, 0x11
        /*000e*/ 	.short	(.L_21 - .L_20)
	.align		4
.L_20:
        /*0010*/ 	.word	index@($__internal_2_$__cuda_sm10x_tcgen05_guardrail_trap_unallocated_columns_being_dealloced)
        /*0014*/ 	.word	0x00000000


	//----- nvinfo : EIATTR_FRAME_SIZE
	.align		4
.L_21:
        /*0018*/ 	.byte	0x04, 0x11
        /*001a*/ 	.short	(.L_23 - .L_22)
	.align		4
.L_22:
        /*001c*/ 	.word	index@($__internal_1_$__cuda_sm10x_tcgen05_guardrail_trap_phase_invalid_during_alloc)
        /*0020*/ 	.word	0x00000000


	//----- nvinfo : EIATTR_FRAME_SIZE
	.align		4
.L_23:
        /*0024*/ 	.byte	0x04, 0x11
        /*0026*/ 	.short	(.L_25 - .L_24)
	.align		4
.L_24:
        /*0028*/ 	.word	index@($__internal_0_$__cuda_sm10x_tcgen05_guardrail_trap_col_being_dealloced_not_returned_by_alloc)
        /*002c*/ 	.word	0x00000000


	//----- nvinfo : EIATTR_FRAME_SIZE
	.align		4
.L_25:
        /*0030*/ 	.byte	0x04, 0x11
        /*0032*/ 	.short	(.L_27 - .L_26)
	.align		4
.L_26:
        /*0034*/ 	.word	index@(_ZN7cutlass13device_kernelINS_4gemm6kernel13GemmUniversalIN4cute5tupleIJiiiiEEENS1_10collective13CollectiveMmaINS1_35MainloopSm100TmaUmmaWarpSpecializedILi27ELi2ELi4ENS5_IJNS4_1CILi2EEENSA_ILi1EEESC_EEEEENS5_IJNSA_ILi64EEESF_SF_EEENS_12float_e4m3_tENS5_IJlSC_lEEESH_SI_NS4_8TiledMMAINS4_8MMA_AtomIJNS4_10MMA_TraitsINS4_19SM100_MMA_F8F6F4_SSEJSH_SH_fSF_SF_NS4_17integral_constantINS4_4UMMA5MajorELSP_0EEESQ_NSN_INSO_7ScaleInELSR_0EEESS_EEEEEENS4_6LayoutINS5_IJSC_SC_SC_EEENS5_IJNSA_ILi0EEESX_SX_EEEEENS5_IJNS4_10UnderscoreES10_S10_EEEEENS4_13SM90_TMA_LOADENS4_14ComposedLayoutINS4_7SwizzleILi2ELi4ELi3EEENS4_18smem_ptr_flag_bitsILi8EEENSV_INS5_IJNSA_ILi8EEESF_EEENS5_IJSF_SC_EEEEEEEvNS4_8identityENS4_23SM90_TMA_LOAD_MULTICASTES1D_vS1E_EENS_8epilogue10collective18CollectiveEpilogueINS1H_23Sm100TmaWarpSpecializedILi1ELi1ELi32ELb0ELb0EEEJSG_NS5_IJNSV_ISF_SC_EES1M_EEESH_SI_SH_SI_NS1H_6fusion15FusionCallbacksIS1L_NS1O_17LinearCombinationISH_fSH_fLNS_15FloatRoundStyleE2EEESG_S1N_JEEENS4_5SM1004TMEM4LOAD26SM100_TMEM_LOAD_16dp32b32xES13_S1D_NS4_39AutoVectorizingCopyWithAssumedAlignmentILi128EEENS4_14SM90_TMA_STOREES1D_S1Z_S1Z_EEEvvEEEEvNT_6ParamsE)
        /*0038*/ 	.word	0x00000000


	//----- nvinfo : EIATTR_MIN_STACK_SIZE
	.align		4
.L_27:
        /*003c*/ 	.byte	0x04, 0x12
        /*003e*/ 	.short	(.L_29 - .L_28)
	.align		4
.L_28:
        /*0040*/ 	.word	index@(_ZN7cutlass13device_kernelINS_4gemm6kernel13GemmUniversalIN4cute5tupleIJiiiiEEENS1_10collective13CollectiveMmaINS1_35MainloopSm100TmaUmmaWarpSpecializedILi27ELi2ELi4ENS5_IJNS4_1CILi2EEENSA_ILi1EEESC_EEEEENS5_IJNSA_ILi64EEESF_SF_EEENS_12float_e4m3_tENS5_IJlSC_lEEESH_SI_NS4_8TiledMMAINS4_8MMA_AtomIJNS4_10MMA_TraitsINS4_19SM100_MMA_F8F6F4_SSEJSH_SH_fSF_SF_NS4_17integral_constantINS4_4UMMA5MajorELSP_0EEESQ_NSN_INSO_7ScaleInELSR_0EEESS_EEEEEENS4_6LayoutINS5_IJSC_SC_SC_EEENS5_IJNSA_ILi0EEESX_SX_EEEEENS5_IJNS4_10UnderscoreES10_S10_EEEEENS4_13SM90_TMA_LOADENS4_14ComposedLayoutINS4_7SwizzleILi2ELi4ELi3EEENS4_18smem_ptr_flag_bitsILi8EEENSV_INS5_IJNSA_ILi8EEESF_EEENS5_IJSF_SC_EEEEEEEvNS4_8identityENS4_23SM90_TMA_LOAD_MULTICASTES1D_vS1E_EENS_8epilogue10collective18CollectiveEpilogueINS1H_23Sm100TmaWarpSpecializedILi1ELi1ELi32ELb0ELb0EEEJSG_NS5_IJNSV_ISF_SC_EES1M_EEESH_SI_SH_SI_NS1H_6fusion15FusionCallbacksIS1L_NS1O_17LinearCombinationISH_fSH_fLNS_15FloatRoundStyleE2EEESG_S1N_JEEENS4_5SM1004TMEM4LOAD26SM100_TMEM_LOAD_16dp32b32xES13_S1D_NS4_39AutoVectorizingCopyWithAssumedAlignmentILi128EEENS4_14SM90_TMA_STOREES1D_S1Z_S1Z_EEEvvEEEEvNT_6ParamsE)
        /*0044*/ 	.word	0x00000000
.L_29:


//--------------------- .nv.compat                --------------------------
	.section	.nv.compat,"",@"SHT_CUDA_COMPAT_INFO"
	.align	4
        /*0000*/ 	.byte	0x02, 0x09, 0x01, 0x00, 0x02, 0x02, 0x02, 0x00, 0x02, 0x05, 0x05, 0x00, 0x03, 0x07, 0x01, 0x01
        /*0010*/ 	.byte	0x02, 0x03, 0x01, 0x00, 0x02, 0x06, 0x01, 0x00, 0x04, 0x0b, 0x08, 0x00, 0x09, 0x00, 0x00, 0x00
        /*0020*/ 	.byte	0x00, 0x00, 0x00, 0x00


//--------------------- .nv.info._ZN7cutlass13device_kernelINS_4gemm6kernel13GemmUniversalIN4cute5tupleIJiiiiEEENS1_10collective13CollectiveMmaINS1_35MainloopSm100TmaUmmaWarpSpecializedILi27ELi2ELi4ENS5_IJNS4_1CILi2EEENSA_ILi1EEESC_EEEEENS5_IJNSA_ILi64EEESF_SF_EEENS_12float_e4m3_tENS5_IJlSC_lEEESH_SI_NS4_8TiledMMAINS4_8MMA_AtomIJNS4_10MMA_TraitsINS4_19SM100_MMA_F8F6F4_SSEJSH_SH_fSF_SF_NS4_17integral_constantINS4_4UMMA5MajorELSP_0EEESQ_NSN_INSO_7ScaleInELSR_0EEESS_EEEEEENS4_6LayoutINS5_IJSC_SC_SC_EEENS5_IJNSA_ILi0EEESX_SX_EEEEENS5_IJNS4_10UnderscoreES10_S10_EEEEENS4_13SM90_TMA_LOADENS4_14ComposedLayoutINS4_7SwizzleILi2ELi4ELi3EEENS4_18smem_ptr_flag_bitsILi8EEENSV_INS5_IJNSA_ILi8EEESF_EEENS5_IJSF_SC_EEEEEEEvNS4_8identityENS4_23SM90_TMA_LOAD_MULTICASTES1D_vS1E_EENS_8epilogue10collective18CollectiveEpilogueINS1H_23Sm100TmaWarpSpecializedILi1ELi1ELi32ELb0ELb0EEEJSG_NS5_IJNSV_ISF_SC_EES1M_EEESH_SI_SH_SI_NS1H_6fusion15FusionCallbacksIS1L_NS1O_17LinearCombinationISH_fSH_fLNS_15FloatRoundStyleE2EEESG_S1N_JEEENS4_5SM1004TMEM4LOAD26SM100_TMEM_LOAD_16dp32b32xES13_S1D_NS4_39AutoVectorizingCopyWithAssumedAlignmentILi128EEENS4_14SM90_TMA_STOREES1D_S1Z_S1Z_EEEvvEEEEvNT_6ParamsE --------------------------
	.section	.nv.info._ZN7cutlass13device_kernelINS_4gemm6kernel13GemmUniversalIN4cute5tupleIJiiiiEEENS1_10collective13CollectiveMmaINS1_35MainloopSm100TmaUmmaWarpSpecializedILi27ELi2ELi4ENS5_IJNS4_1CILi2EEENSA_ILi1EEESC_EEEEENS5_IJNSA_ILi64EEESF_SF_EEENS_12float_e4m3_tENS5_IJlSC_lEEESH_SI_NS4_8TiledMMAINS4_8MMA_AtomIJNS4_10MMA_TraitsINS4_19SM100_MMA_F8F6F4_SSEJSH_SH_fSF_SF_NS4_17integral_constantINS4_4UMMA5MajorELSP_0EEESQ_NSN_INSO_7ScaleInELSR_0EEESS_EEEEEENS4_6LayoutINS5_IJSC_SC_SC_EEENS5_IJNSA_ILi0EEESX_SX_EEEEENS5_IJNS4_10UnderscoreES10_S10_EEEEENS4_13SM90_TMA_LOADENS4_14ComposedLayoutINS4_7SwizzleILi2ELi4ELi3EEENS4_18smem_ptr_flag_bitsILi8EEENSV_INS5_IJNSA_ILi8EEESF_EEENS5_IJSF_SC_EEEEEEEvNS4_8identityENS4_23SM90_TMA_LOAD_MULTICASTES1D_vS1E_EENS_8epilogue10collective18CollectiveEpilogueINS1H_23Sm100TmaWarpSpecializedILi1ELi1ELi32ELb0ELb0EEEJSG_NS5_IJNSV_ISF_SC_EES1M_EEESH_SI_SH_SI_NS1H_6fusion15FusionCallbacksIS1L_NS1O_17LinearCombinationISH_fSH_fLNS_15FloatRoundStyleE2EEESG_S1N_JEEENS4_5SM1004TMEM4LOAD26SM100_TMEM_LOAD_16dp32b32xES13_S1D_NS4_39AutoVectorizingCopyWithAssumedAlignmentILi128EEENS4_14SM90_TMA_STOREES1D_S1Z_S1Z_EEEvvEEEEvNT_6ParamsE,"",@"SHT_CUDA_INFO"
	.sectionflags	@""
	.align	4


	//----- nvinfo : EIATTR_CUDA_API_VERSION
	.align		4
        /*0000*/ 	.byte	0x04, 0x37
        /*0002*/ 	.short	(.L_31 - .L_30)
.L_30:
        /*0004*/ 	.word	0x00000082


	//----- nvinfo : EIATTR_KPARAM_INFO
	.align		4
.L_31:
        /*0008*/ 	.byte	0x04, 0x17
        /*000a*/ 	.short	(.L_33 - .L_32)
.L_32:
        /*000c*/ 	.word	0x00000000
        /*0010*/ 	.short	0x0000
        /*0012*/ 	.short	0x0000
        /*0014*/ 	.byte	0x00, 0xf0, 0x01, 0x20


	//----- nvinfo : EIATTR_AT_ENTRY_FRAGMENTS
	.align		4
.L_33:
        /*0018*/ 	.byte	0x04, 0x4f
        /*001a*/ 	.short	(.L_35 - .L_34)


	//   ....[0]....
.L_34:
        /*001c*/ 	.word	0x00000006


	//----- nvinfo : EIATTR_RESERVED_SMEM_USED
	.align		4
.L_35:
        /*0020*/ 	.byte	0x01, 0x41
	.zero		2


	//----- nvinfo : EIATTR_SPARSE_MMA_MASK
	.align		4
        /*0024*/ 	.byte	0x03, 0x50
        /*0026*/ 	.short	0x0000


	//----- nvinfo : EIATTR_TCGEN05_1CTA_USED
	.align		4
        /*0028*/ 	.byte	0x01, 0x51
	.zero		2


	//----- nvinfo : EIATTR_MAXREG_COUNT
	.align		4
        /*002c*/ 	.byte	0x03, 0x1b
        /*002e*/ 	.short	0x00ff


	//----- nvinfo : EIATTR_NUM_BARRIERS
	.align		4
        /*0030*/ 	.byte	0x02, 0x4c
        /*0032*/ 	.byte	0x07
	.zero		1


	//----- nvinfo : EIATTR_EXTERNS
	.align		4
        /*0034*/ 	.byte	0x04, 0x0f
        /*0036*/ 	.short	(.L_37 - .L_36)


	//   ....[0]....
	.align		4
.L_36:
        /*0038*/ 	.word	index@(__assertfail)


	//----- nvinfo : EIATTR_MERCURY_ISA_VERSION
	.align		4
.L_37:
        /*003c*/ 	.byte	0x03, 0x5f
        /*003e*/ 	.short	0x0101


	//----- nvinfo : EIATTR_INT_WARP_WIDE_INSTR_OFFSETS
	.align		4
        /*0040*/ 	.byte	0x04, 0x31
        /*0042*/ 	.short	(.L_39 - .L_38)


	//   ....[0]....
.L_38:
        /*0044*/ 	.word	0x00004b10


	//   ....[1]....
        /*0048*/ 	.word	0x00004b40


	//   ....[2]....
        /*004c*/ 	.word	0x00004b60


	//   ....[3]....
        /*0050*/ 	.word	0x00005740


	//   ....[4]....
        /*0054*/ 	.word	0x000057f0


	//----- nvinfo : EIATTR_COOP_GROUP_MASK_REGIDS
	.align		4
.L_39:
        /*0058*/ 	.byte	0x04, 0x29
        /*005a*/ 	.short	(.L_41 - .L_40)


	//   ....[0]....
.L_40:
        /*005c*/ 	.word	0xffffffff


	//   ....[1]....
        /*0060*/ 	.word	0xffffffff


	//   ....[2]....
        /*0064*/ 	.word	0xffffffff


	//   ....[3]....
        /*0068*/ 	.word	0xffffffff


	//   ....[4]....
        /*006c*/ 	.word	0xffffffff


	//   ....[5]....
        /*0070*/ 	.word	0xffffffff


	//   ....[6]....
        /*0074*/ 	.word	0xffffffff


	//   ....[7]....
        /*0078*/ 	.word	0xffffffff


	//   ....[8]....
        /*007c*/ 	.word	0xffffffff


	//   ....[9]....
        /*0080*/ 	.word	0xffffffff


	//   ....[10]....
        /*0084*/ 	.word	0xffffffff


	//   ....[11]....
        /*0088*/ 	.word	0xffffffff


	//   ....[12]....
        /*008c*/ 	.word	0xffffffff


	//   ....[13]....
        /*0090*/ 	.word	0xffffffff


	//----- nvinfo : EIATTR_COOP_GROUP_INSTR_OFFSETS
	.align		4
.L_41:
        /*0094*/ 	.byte	0x04, 0x28
        /*0096*/ 	.short	(.L_43 - .L_42)


	//   ....[0]....
.L_42:
        /*0098*/ 	.word	0x00000080


	//   ....[1]....
        /*009c*/ 	.word	0x000004e0


	//   ....[2]....
        /*00a0*/ 	.word	0x00000980


	//   ....[3]....
        /*00a4*/ 	.word	0x00000ac0


	//   ....[4]....
        /*00a8*/ 	.word	0x00000bc0


	//   ....[5]....
        /*00ac*/ 	.word	0x00000d30


	//   ....[6]....
        /*00b0*/ 	.word	0x00000ed0


	//   ....[7]....
        /*00b4*/ 	.word	0x00001090


	//   ....[8]....
        /*00b8*/ 	.word	0x00002250


	//   ....[9]....
        /*00bc*/ 	.word	0x00003de0


	//   ....[10]....
        /*00c0*/ 	.word	0x00003ff0


	//   ....[11]....
        /*00c4*/ 	.word	0x00004020


	//   ....[12]....
        /*00c8*/ 	.word	0x000049f0


	//   ....[13]....
        /*00cc*/ 	.word	0x00004c20


	//----- nvinfo : EIATTR_VRC_CTA_INIT_COUNT
	.align		4
.L_43:
        /*00d0*/ 	.byte	0x02, 0x4a
        /*00d2*/ 	.byte	0x80
	.zero		1


	//----- nvinfo : EIATTR_SYSCALL_OFFSETS
	.align		4
        /*00d4*/ 	.byte	0x04, 0x46
        /*00d6*/ 	.short	(.L_45 - .L_44)


	//   ....[0]....
.L_44:
        /*00d8*/ 	.word	0x00006360


	//   ....[1]....
        /*00dc*/ 	.word	0x000064a0


	//   ....[2]....
        /*00e0*/ 	.word	0x00006c20


	//----- nvinfo : EIATTR_MBARRIER_INSTR_OFFSETS
	.align		4
.L_45:
        /*00e4*/ 	.byte	0x04, 0x39
        /*00e6*/ 	.short	(.L_47 - .L_46)


	//   ....[0]....
.L_46:
        /*00e8*/ 	.word	0x00000600
        /*00ec*/ 	.word	0x000000ff
        /*00f0*/ 	.word	0x00000000
        /*00f4*/ 	.short	0x0100
        /*00f6*/ 	.byte	0x04
	.zero		1


	//   ....[1]....
        /*00f8*/ 	.word	0x00000610
        /*00fc*/ 	.word	0x000000ff
        /*0100*/ 	.word	0x000000d8
        /*0104*/ 	.short	0x0100
        /*0106*/ 	.byte	0x04
	.zero		1


	//   ....[2]....
        /*0108*/ 	.word	0x00000620
        /*010c*/ 	.word	0x000000ff
        /*0110*/ 	.word	0x00000008
        /*0114*/ 	.short	0x0100
        /*0116*/ 	.byte	0x04
	.zero		1


	//   ....[3]....
        /*0118*/ 	.word	0x00000630
        /*011c*/ 	.word	0x000000ff
        /*0120*/ 	.word	0x000000e0
        /*0124*/ 	.short	0x0100
        /*0126*/ 	.byte	0x04
	.zero		1


	//   ....[4]....
        /*0128*/ 	.word	0x00000640
        /*012c*/ 	.word	0x000000ff
        /*0130*/ 	.word	0x00000010
        /*0134*/ 	.short	0x0100
        /*0136*/ 	.byte	0x04
	.zero		1


	//   ....[5]....
        /*0138*/ 	.word	0x00000650
        /*013c*/ 	.word	0x000000ff
        /*0140*/ 	.word	0x000000e8
        /*0144*/ 	.short	0x0100
        /*0146*/ 	.byte	0x04
	.zero		1


	//   ....[6]....
        /*0148*/ 	.word	0x00000660
        /*014c*/ 	.word	0x000000ff
        /*0150*/ 	.word	0x00000018
        /*0154*/ 	.short	0x0100
        /*0156*/ 	.byte	0x04
	.zero		1


	//   ....[7]....
        /*0158*/ 	.word	0x00000670
        /*015c*/ 	.word	0x000000ff
        /*0160*/ 	.word	0x000000f0
        /*0164*/ 	.short	0x0100
        /*0166*/ 	.byte	0x04
	.zero		1


	//   ....[8]....
        /*0168*/ 	.word	0x00000680
        /*016c*/ 	.word	0x000000ff
        /*0170*/ 	.word	0x00000020
        /*0174*/ 	.short	0x0100
        /*0176*/ 	.byte	0x04
	.zero		1


	//   ....[9]....
        /*0178*/ 	.word	0x00000690
        /*017c*/ 	.word	0x000000ff
        /*0180*/ 	.word	0x000000f8
        /*0184*/ 	.short	0x0100
        /*0186*/ 	.byte	0x04
	.zero		1


	//   ....[10]....
        /*0188*/ 	.word	0x000006a0
        /*018c*/ 	.word	0x000000ff
        /*0190*/ 	.word	0x00000028
        /*0194*/ 	.short	0x0100
        /*0196*/ 	.byte	0x04
	.zero		1


	//   ....[11]....
        /*0198*/ 	.word	0x000006b0
        /*019c*/ 	.word	0x000000ff
        /*01a0*/ 	.word	0x00000100
        /*01a4*/ 	.short	0x0100
        /*01a6*/ 	.byte	0x04
	.zero		1


	//   ....[12]....
        /*01a8*/ 	.word	0x000006c0
        /*01ac*/ 	.word	0x000000ff
        /*01b0*/ 	.word	0x00000030
        /*01b4*/ 	.short	0x0100
        /*01b6*/ 	.byte	0x04
	.zero		1


	//   ....[13]....
        /*01b8*/ 	.word	0x000006d0
        /*01bc*/ 	.word	0x000000ff
        /*01c0*/ 	.word	0x00000108
        /*01c4*/ 	.short	0x0100
        /*01c6*/ 	.byte	0x04
	.zero		1


	//   ....[14]....
        /*01c8*/ 	.word	0x000006e0
        /*01cc*/ 	.word	0x000000ff
        /*01d0*/ 	.word	0x00000038
        /*01d4*/ 	.short	0x0100
        /*01d6*/ 	.byte	0x04
	.zero		1


	//   ....[15]....
        /*01d8*/ 	.word	0x000006f0
        /*01dc*/ 	.word	0x000000ff
        /*01e0*/ 	.word	0x00000110
        /*01e4*/ 	.short	0x0100
        /*01e6*/ 	.byte	0x04
	.zero		1


	//   ....[16]....
        /*01e8*/ 	.word	0x00000700
        /*01ec*/ 	.word	0x000000ff
        /*01f0*/ 	.word	0x00000040
        /*01f4*/ 	.short	0x0100
        /*01f6*/ 	.byte	0x04
	.zero		1


	//   ....[17]....
        /*01f8*/ 	.word	0x00000710
        /*01fc*/ 	.word	0x000000ff
        /*0200*/ 	.word	0x00000118
        /*0204*/ 	.short	0x0100
        /*0206*/ 	.byte	0x04
	.zero		1


	//   ....[18]....
        /*0208*/ 	.word	0x00000720
        /*020c*/ 	.word	0x000000ff
        /*0210*/ 	.word	0x00000048
        /*0214*/ 	.short	0x0100
        /*0216*/ 	.byte	0x04
	.zero		1


	//   ....[19]....
        /*0218*/ 	.word	0x00000730
        /*021c*/ 	.word	0x000000ff
        /*0220*/ 	.word	0x00000120
        /*0224*/ 	.short	0x0100
        /*0226*/ 	.byte	0x04
	.zero		1


	//   ....[20]....
        /*0228*/ 	.word	0x00000740
        /*022c*/ 	.word	0x000000ff
        /*0230*/ 	.word	0x00000050
        /*0234*/ 	.short	0x0100
        /*0236*/ 	.byte	0x04
	.zero		1


	//   ....[21]....
        /*0238*/ 	.word	0x00000750
        /*023c*/ 	.word	0x000000ff
        /*0240*/ 	.word	0x00000128
        /*0244*/ 	.short	0x0100
        /*0246*/ 	.byte	0x04
	.zero		1


	//   ....[22]....
        /*0248*/ 	.word	0x00000760
        /*024c*/ 	.word	0x000000ff
        /*0250*/ 	.word	0x00000058
        /*0254*/ 	.short	0x0100
        /*0256*/ 	.byte	0x04
	.zero		1


	//   ....[23]....
        /*0258*/ 	.word	0x00000770
        /*025c*/ 	.word	0x000000ff
        /*0260*/ 	.word	0x00000130
        /*0264*/ 	.short	0x0100
        /*0266*/ 	.byte	0x04
	.zero		1


	//   ....[24]....
        /*0268*/ 	.word	0x00000780
        /*026c*/ 	.word	0x000000ff
        /*0270*/ 	.word	0x00000060
        /*0274*/ 	.short	0x0100
        /*0276*/ 	.byte	0x04
	.zero		1


	//   ....[25]....
        /*0278*/ 	.word	0x00000790
        /*027c*/ 	.word	0x000000ff
        /*0280*/ 	.word	0x00000138
        /*0284*/ 	.short	0x0100
        /*0286*/ 	.byte	0x04
	.zero		1


	//   ....[26]....
        /*0288*/ 	.word	0x000007a0
        /*028c*/ 	.word	0x000000ff
        /*0290*/ 	.word	0x00000068
        /*0294*/ 	.short	0x0100
        /*0296*/ 	.byte	0x04
	.zero		1


	//   ....[27]....
        /*0298*/ 	.word	0x000007b0
        /*029c*/ 	.word	0x000000ff
        /*02a0*/ 	.word	0x00000140
        /*02a4*/ 	.short	0x0100
        /*02a6*/ 	.byte	0x04
	.zero		1


	//   ....[28]....
        /*02a8*/ 	.word	0x000007c0
        /*02ac*/ 	.word	0x000000ff
        /*02b0*/ 	.word	0x00000070
        /*02b4*/ 	.short	0x0100
        /*02b6*/ 	.byte	0x04
	.zero		1


	//   ....[29]....
        /*02b8*/ 	.word	0x000007d0
        /*02bc*/ 	.word	0x000000ff
        /*02c0*/ 	.word	0x00000148
        /*02c4*/ 	.short	0x0100
        /*02c6*/ 	.byte	0x04
	.zero		1


	//   ....[30]....
        /*02c8*/ 	.word	0x000007e0
        /*02cc*/ 	.word	0x000000ff
        /*02d0*/ 	.word	0x00000078
        /*02d4*/ 	.short	0x0100
        /*02d6*/ 	.byte	0x04
	.zero		1


	//   ....[31]....
        /*02d8*/ 	.word	0x000007f0
        /*02dc*/ 	.word	0x000000ff
        /*02e0*/ 	.word	0x00000150
        /*02e4*/ 	.short	0x0100
        /*02e6*/ 	.byte	0x04
	.zero		1


	//   ....[32]....
        /*02e8*/ 	.word	0x00000800
        /*02ec*/ 	.word	0x000000ff
        /*02f0*/ 	.word	0x00000080
        /*02f4*/ 	.short	0x0100
        /*02f6*/ 	.byte	0x04
	.zero		1


	//   ....[33]....
        /*02f8*/ 	.word	0x00000810
        /*02fc*/ 	.word	0x000000ff
        /*0300*/ 	.word	0x00000158
        /*0304*/ 	.short	0x0100
        /*0306*/ 	.byte	0x04
	.zero		1


	//   ....[34]....
        /*0308*/ 	.word	0x00000820
        /*030c*/ 	.word	0x000000ff
        /*0310*/ 	.word	0x00000088
        /*0314*/ 	.short	0x0100
        /*0316*/ 	.byte	0x04
	.zero		1


	//   ....[35]....
        /*0318*/ 	.word	0x00000830
        /*031c*/ 	.word	0x000000ff
        /*0320*/ 	.word	0x00000160
        /*0324*/ 	.short	0x0100
        /*0326*/ 	.byte	0x04
	.zero		1


	//   ....[36]....
        /*0328*/ 	.word	0x00000840
        /*032c*/ 	.word	0x000000ff
        /*0330*/ 	.word	0x00000090
        /*0334*/ 	.short	0x0100
        /*0336*/ 	.byte	0x04
	.zero		1


	//   ....[37]....
        /*0338*/ 	.word	0x00000850
        /*033c*/ 	.word	0x000000ff
        /*0340*/ 	.word	0x00000168
        /*0344*/ 	.short	0x0100
        /*0346*/ 	.byte	0x04
	.zero		1


	//   ....[38]....
        /*0348*/ 	.word	0x00000860
        /*034c*/ 	.word	0x000000ff
        /*0350*/ 	.word	0x00000098
        /*0354*/ 	.short	0x0100
        /*0356*/ 	.byte	0x04
	.zero		1


	//   ....[39]....
        /*0358*/ 	.word	0x00000870
        /*035c*/ 	.word	0x000000ff
        /*0360*/ 	.word	0x00000170
        /*0364*/ 	.short	0x0100
        /*0366*/ 	.byte	0x04
	.zero		1


	//   ....[40]....
        /*0368*/ 	.word	0x00000880
        /*036c*/ 	.word	0x000000ff
        /*0370*/ 	.word	0x000000a0
        /*0374*/ 	.short	0x0100
        /*0376*/ 	.byte	0x04
	.zero		1


	//   ....[41]....
        /*0378*/ 	.word	0x00000890
        /*037c*/ 	.word	0x000000ff
        /*0380*/ 	.word	0x00000178
        /*0384*/ 	.short	0x0100
        /*0386*/ 	.byte	0x04
	.zero		1


	//   ....[42]....
        /*0388*/ 	.word	0x000008a0
        /*038c*/ 	.word	0x000000ff
        /*0390*/ 	.word	0x000000a8
        /*0394*/ 	.short	0x0100
        /*0396*/ 	.byte	0x04
	.zero		1


	//   ....[43]....
        /*0398*/ 	.word	0x000008b0
        /*039c*/ 	.word	0x000000ff
        /*03a0*/ 	.word	0x00000180
        /*03a4*/ 	.short	0x0100
        /*03a6*/ 	.byte	0x04
	.zero		1


	//   ....[44]....
        /*03a8*/ 	.word	0x000008c0
        /*03ac*/ 	.word	0x000000ff
        /*03b0*/ 	.word	0x000000b0
        /*03b4*/ 	.short	0x0100
        /*03b6*/ 	.byte	0x04
	.zero		1


	//   ....[45]....
        /*03b8*/ 	.word	0x000008d0
        /*03bc*/ 	.word	0x000000ff
        /*03c0*/ 	.word	0x00000188
        /*03c4*/ 	.short	0x0100
        /*03c6*/ 	.byte	0x04
	.zero		1


	//   ....[46]....
        /*03c8*/ 	.word	0x000008e0
        /*03cc*/ 	.word	0x000000ff
        /*03d0*/ 	.word	0x000000b8
        /*03d4*/ 	.short	0x0100
        /*03d6*/ 	.byte	0x04
	.zero		1


	//   ....[47]....
        /*03d8*/ 	.word	0x000008f0
        /*03dc*/ 	.word	0x000000ff
        /*03e0*/ 	.word	0x00000190
        /*03e4*/ 	.short	0x0100
        /*03e6*/ 	.byte	0x04
	.zero		1


	//   ....[48]....
        /*03e8*/ 	.word	0x00000900
        /*03ec*/ 	.word	0x000000ff
        /*03f0*/ 	.word	0x000000c0
        /*03f4*/ 	.short	0x0100
        /*03f6*/ 	.byte	0x04
	.zero		1


	//   ....[49]....
        /*03f8*/ 	.word	0x00000910
        /*03fc*/ 	.word	0x000000ff
        /*0400*/ 	.word	0x00000198
        /*0404*/ 	.short	0x0100
        /*0406*/ 	.byte	0x04
	.zero		1


	//   ....[50]....
        /*0408*/ 	.word	0x00000920
        /*040c*/ 	.word	0x000000ff
        /*0410*/ 	.word	0x000000c8
        /*0414*/ 	.short	0x0100
        /*0416*/ 	.byte	0x04
	.zero		1


	//   ....[51]....
        /*0418*/ 	.word	0x00000930
        /*041c*/ 	.word	0x000000ff
        /*0420*/ 	.word	0x000001a0
        /*0424*/ 	.short	0x0100
        /*0426*/ 	.byte	0x04
	.zero		1


	//   ....[52]....
        /*0428*/ 	.word	0x00000940
        /*042c*/ 	.word	0x000000ff
        /*0430*/ 	.word	0x000000d0
        /*0434*/ 	.short	0x0100
        /*0436*/ 	.byte	0x04
	.zero		1


	//   ....[53]....
        /*0438*/ 	.word	0x00000950
        /*043c*/ 	.word	0x000000ff
        /*0440*/ 	.word	0x000001a8
        /*0444*/ 	.short	0x0100
        /*0446*/ 	.byte	0x04
	.zero		1


	//   ....[54]....
        /*0448*/ 	.word	0x00000a90
        /*044c*/ 	.word	0x000000ff
        /*0450*/ 	.word	0x000001b0
        /*0454*/ 	.short	0x0100
        /*0456*/ 	.byte	0x04
	.zero		1


	//   ....[55]....
        /*0458*/ 	.word	0x00000aa0
        /*045c*/ 	.word	0x000000ff
        /*0460*/ 	.word	0x000001b8
        /*0464*/ 	.short	0x0100
        /*0466*/ 	.byte	0x04
	.zero		1


	//   ....[56]....
        /*0468*/ 	.word	0x00000b90
        /*046c*/ 	.word	0x000000ff
        /*0470*/ 	.word	0x000001c0
        /*0474*/ 	.short	0x0100
        /*0476*/ 	.byte	0x06
	.zero		1


	//   ....[57]....
        /*0478*/ 	.word	0x00000ba0
        /*047c*/ 	.word	0x000000ff
        /*0480*/ 	.word	0x000001c8
        /*0484*/ 	.short	0x0100
        /*0486*/ 	.byte	0x06
	.zero		1


	//   ....[58]....
        /*0488*/ 	.word	0x00000ce0
        /*048c*/ 	.word	0x000000ff
        /*0490*/ 	.word	0x000001d0
        /*0494*/ 	.short	0x0100
        /*0496*/ 	.byte	0x06
	.zero		1


	//   ....[59]....
        /*0498*/ 	.word	0x00000cf0
        /*049c*/ 	.word	0x000000ff
        /*04a0*/ 	.word	0x000001e0
        /*04a4*/ 	.short	0x0100
        /*04a6*/ 	.byte	0x06
	.zero		1


	//   ....[60]....
        /*04a8*/ 	.word	0x00000d00
        /*04ac*/ 	.word	0x000000ff
        /*04b0*/ 	.word	0x000001d8
        /*04b4*/ 	.short	0x0100
        /*04b6*/ 	.byte	0x06
	.zero		1


	//   ....[61]....
        /*04b8*/ 	.word	0x00000d10
        /*04bc*/ 	.word	0x000000ff
        /*04c0*/ 	.word	0x000001e8
        /*04c4*/ 	.short	0x0100
        /*04c6*/ 	.byte	0x06
	.zero		1


	//   ....[62]....
        /*04c8*/ 	.word	0x00000e40
        /*04cc*/ 	.word	0x000000ff
        /*04d0*/ 	.word	0x000001f0
        /*04d4*/ 	.short	0x0100
        /*04d6*/ 	.byte	0x04
	.zero		1


	//   ....[63]....
        /*04d8*/ 	.word	0x00000e50
        /*04dc*/ 	.word	0x000000ff
        /*04e0*/ 	.word	0x00000210
        /*04e4*/ 	.short	0x0100
        /*04e6*/ 	.byte	0x04
	.zero		1


	//   ....[64]....
        /*04e8*/ 	.word	0x00000e60
        /*04ec*/ 	.word	0x000000ff
        /*04f0*/ 	.word	0x000001f8
        /*04f4*/ 	.short	0x0100
        /*04f6*/ 	.byte	0x04
	.zero		1


	//   ....[65]....
        /*04f8*/ 	.word	0x00000e70
        /*04fc*/ 	.word	0x000000ff
        /*0500*/ 	.word	0x00000218
        /*0504*/ 	.short	0x0100
        /*0506*/ 	.byte	0x04
	.zero		1


	//   ....[66]....
        /*0508*/ 	.word	0x00000e80
        /*050c*/ 	.word	0x000000ff
        /*0510*/ 	.word	0x00000200
        /*0514*/ 	.short	0x0100
        /*0516*/ 	.byte	0x04
	.zero		1


	//   ....[67]....
        /*0518*/ 	.word	0x00000e90
        /*051c*/ 	.word	0x000000ff
        /*0520*/ 	.word	0x00000220
        /*0524*/ 	.short	0x0100
        /*0526*/ 	.byte	0x04
	.zero		1


	//   ....[68]....
        /*0528*/ 	.word	0x00000ea0
        /*052c*/ 	.word	0x000000ff
        /*0530*/ 	.word	0x00000208
        /*0534*/ 	.short	0x0100
        /*0536*/ 	.byte	0x04
	.zero		1


	//   ....[69]....
        /*0538*/ 	.word	0x00000eb0
        /*053c*/ 	.word	0x000000ff
        /*0540*/ 	.word	0x00000228
        /*0544*/ 	.short	0x0100
        /*0546*/ 	.byte	0x04
	.zero		1


	//   ....[70]....
        /*0548*/ 	.word	0x00000fa0
        /*054c*/ 	.word	0x000000ff
        /*0550*/ 	.word	0x00000230
        /*0554*/ 	.short	0x0100
        /*0556*/ 	.byte	0x04
	.zero		1


	//   ....[71]....
        /*0558*/ 	.word	0x00000fb0
        /*055c*/ 	.word	0x000000ff
        /*0560*/ 	.word	0x00000240
        /*0564*/ 	.short	0x0100
        /*0566*/ 	.byte	0x04
	.zero		1


	//   ....[72]....
        /*0568*/ 	.word	0x00000fc0
        /*056c*/ 	.word	0x000000ff
        /*0570*/ 	.word	0x00000238
        /*0574*/ 	.short	0x0100
        /*0576*/ 	.byte	0x04
	.zero		1


	//   ....[73]....
        /*0578*/ 	.word	0x00000fd0
        /*057c*/ 	.word	0x000000ff
        /*0580*/ 	.word	0x00000248
        /*0584*/ 	.short	0x0100
        /*0586*/ 	.byte	0x04
	.zero		1


	//   ....[74]....
        /*0588*/ 	.word	0x00001ad0
        /*058c*/ 	.word	0x00000000
        /*0590*/ 	.word	0x00000240
        /*0594*/ 	.short	0x010a
        /*0596*/ 	.byte	0xff
	.zero		1


	//   ....[75]....
        /*0598*/ 	.word	0x00001b00
        /*059c*/ 	.word	0x00000000
        /*05a0*/ 	.word	0x00000230
        /*05a4*/ 	.short	0x0101
        /*05a6*/ 	.byte	0xff
	.zero		1


	//   ....[76]....
        /*05a8*/ 	.word	0x00001bd0
        /*05ac*/ 	.word	0x000000ff
        /*05b0*/ 	.word	0x000000d8
        /*05b4*/ 	.short	0x010a
        /*05b6*/ 	.byte	0x04
	.zero		1


	//   ....[77]....
        /*05b8*/ 	.word	0x00001c50
        /*05bc*/ 	.word	0x000000ff
        /*05c0*/ 	.word	0x000000d8
        /*05c4*/ 	.short	0x010a
        /*05c6*/ 	.byte	0x21
	.zero		1


	//   ....[78]....
        /*05c8*/ 	.word	0x00001de0
        /*05cc*/ 	.word	0x000000ff
        /*05d0*/ 	.word	0x000000d8
        /*05d4*/ 	.short	0x010a
        /*05d6*/ 	.byte	0x08
	.zero		1


	//   ....[79]....
        /*05d8*/ 	.word	0x00001f00
        /*05dc*/ 	.word	0x000000ff
        /*05e0*/ 	.word	0x000001c8
        /*05e4*/ 	.short	0x0101
        /*05e6*/ 	.byte	0x06
	.zero		1


	//   ....[80]....
        /*05e8*/ 	.word	0x00001f20
        /*05ec*/ 	.word	0x000000ff
        /*05f0*/ 	.word	0x000000d8
        /*05f4*/ 	.short	0x010a
        /*05f6*/ 	.byte	0x04
	.zero		1


	//   ....[81]....
        /*05f8*/ 	.word	0x00001fa0
        /*05fc*/ 	.word	0x000000ff
        /*0600*/ 	.word	0x000000d8
        /*0604*/ 	.short	0x010a
        /*0606*/ 	.byte	0x11
	.zero		1


	//   ....[82]....
        /*0608*/ 	.word	0x000021b0
        /*060c*/ 	.word	0x000000ff
        /*0610*/ 	.word	0x000000d8
        /*0614*/ 	.short	0x010a
        /*0616*/ 	.byte	0x07
	.zero		1


	//   ....[83]....
        /*0618*/ 	.word	0x00002280
        /*061c*/ 	.word	0x00000003
        /*0620*/ 	.word	0x000001d0
        /*0624*/ 	.short	0x010a
        /*0626*/ 	.byte	0xff
	.zero		1


	//   ....[84]....
        /*0628*/ 	.word	0x000023d0
        /*062c*/ 	.word	0x00000000
        /*0630*/ 	.word	0x00000000
        /*0634*/ 	.short	0x0101
        /*0636*/ 	.byte	0xff
	.zero		1


	//   ....[85]....
        /*0638*/ 	.word	0x00002970
        /*063c*/ 	.word	0x000000ff
        /*0640*/ 	.word	0x00000000
        /*0644*/ 	.short	0x010a
        /*0646*/ 	.byte	0x04
	.zero		1


	//   ....[86]....
        /*0648*/ 	.word	0x00002a00
        /*064c*/ 	.word	0x000000ff
        /*0650*/ 	.word	0x00000000
        /*0654*/ 	.short	0x010a
        /*0656*/ 	.byte	0x05
	.zero		1


	//   ....[87]....
        /*0658*/ 	.word	0x00002a90
        /*065c*/ 	.word	0x000000ff
        /*0660*/ 	.word	0x00000000
        /*0664*/ 	.short	0x010a
        /*0666*/ 	.byte	0x05
	.zero		1


	//   ....[88]....
        /*0668*/ 	.word	0x00002b20
        /*066c*/ 	.word	0x000000ff
        /*0670*/ 	.word	0x00000000
        /*0674*/ 	.short	0x010a
        /*0676*/ 	.byte	0x05
	.zero		1


	//   ....[89]....
        /*0678*/ 	.word	0x00002bb0
        /*067c*/ 	.word	0x000000ff
        /*0680*/ 	.word	0x00000000
        /*0684*/ 	.short	0x010a
        /*0686*/ 	.byte	0x05
	.zero		1


	//   ....[90]....
        /*0688*/ 	.word	0x00002c40
        /*068c*/ 	.word	0x000000ff
        /*0690*/ 	.word	0x00000000
        /*0694*/ 	.short	0x010a
        /*0696*/ 	.byte	0x05
	.zero		1


	//   ....[91]....
        /*0698*/ 	.word	0x00002cd0
        /*069c*/ 	.word	0x000000ff
        /*06a0*/ 	.word	0x00000000
        /*06a4*/ 	.short	0x010a
        /*06a6*/ 	.byte	0x05
	.zero		1


	//   ....[92]....
        /*06a8*/ 	.word	0x00002d60
        /*06ac*/ 	.word	0x000000ff
        /*06b0*/ 	.word	0x00000000
        /*06b4*/ 	.short	0x010a
        /*06b6*/ 	.byte	0x05
	.zero		1


	//   ....[93]....
        /*06b8*/ 	.word	0x00002df0
        /*06bc*/ 	.word	0x000000ff
        /*06c0*/ 	.word	0x00000000
        /*06c4*/ 	.short	0x010a
        /*06c6*/ 	.byte	0x05
	.zero		1


	//   ....[94]....
        /*06c8*/ 	.word	0x00002e80
        /*06cc*/ 	.word	0x000000ff
        /*06d0*/ 	.word	0x00000000
        /*06d4*/ 	.short	0x010a
        /*06d6*/ 	.byte	0x05
	.zero		1


	//   ....[95]....
        /*06d8*/ 	.word	0x00002f10
        /*06dc*/ 	.word	0x000000ff
        /*06e0*/ 	.word	0x00000000
        /*06e4*/ 	.short	0x010a
        /*06e6*/ 	.byte	0x05
	.zero		1


	//   ....[96]....
        /*06e8*/ 	.word	0x00002fa0
        /*06ec*/ 	.word	0x000000ff
        /*06f0*/ 	.word	0x00000000
        /*06f4*/ 	.short	0x010a
        /*06f6*/ 	.byte	0x05
	.zero		1


	//   ....[97]....
        /*06f8*/ 	.word	0x00003030
        /*06fc*/ 	.word	0x000000ff
        /*0700*/ 	.word	0x00000000
        /*0704*/ 	.short	0x010a
        /*0706*/ 	.byte	0x05
	.zero		1


	//   ....[98]....
        /*0708*/ 	.word	0x000030c0
        /*070c*/ 	.word	0x000000ff
        /*0710*/ 	.word	0x00000000
        /*0714*/ 	.short	0x010a
        /*0716*/ 	.byte	0x05
	.zero		1


	//   ....[99]....
        /*0718*/ 	.word	0x00003150
        /*071c*/ 	.word	0x000000ff
        /*0720*/ 	.word	0x00000000
        /*0724*/ 	.short	0x010a
        /*0726*/ 	.byte	0x05
	.zero		1


	//   ....[100]....
        /*0728*/ 	.word	0x000031e0
        /*072c*/ 	.word	0x000000ff
        /*0730*/ 	.word	0x00000000
        /*0734*/ 	.short	0x010a
        /*0736*/ 	.byte	0x05
	.zero		1


	//   ....[101]....
        /*0738*/ 	.word	0x00003270
        /*073c*/ 	.word	0x000000ff
        /*0740*/ 	.word	0x00000000
        /*0744*/ 	.short	0x010a
        /*0746*/ 	.byte	0x05
	.zero		1


	//   ....[102]....
        /*0748*/ 	.word	0x00003300
        /*074c*/ 	.word	0x000000ff
        /*0750*/ 	.word	0x00000000
        /*0754*/ 	.short	0x010a
        /*0756*/ 	.byte	0x05
	.zero		1


	//   ....[103]....
        /*0758*/ 	.word	0x00003390
        /*075c*/ 	.word	0x000000ff
        /*0760*/ 	.word	0x00000000
        /*0764*/ 	.short	0x010a
        /*0766*/ 	.byte	0x05
	.zero		1


	//   ....[104]....
        /*0768*/ 	.word	0x00003420
        /*076c*/ 	.word	0x000000ff
        /*0770*/ 	.word	0x00000000
        /*0774*/ 	.short	0x010a
        /*0776*/ 	.byte	0x05
	.zero		1


	//   ....[105]....
        /*0778*/ 	.word	0x000034b0
        /*077c*/ 	.word	0x000000ff
        /*0780*/ 	.word	0x00000000
        /*0784*/ 	.short	0x010a
        /*0786*/ 	.byte	0x05
	.zero		1


	//   ....[106]....
        /*0788*/ 	.word	0x00003540
        /*078c*/ 	.word	0x000000ff
        /*0790*/ 	.word	0x00000000
        /*0794*/ 	.short	0x010a
        /*0796*/ 	.byte	0x05
	.zero		1


	//   ....[107]....
        /*0798*/ 	.word	0x000035d0
        /*079c*/ 	.word	0x000000ff
        /*07a0*/ 	.word	0x00000000
        /*07a4*/ 	.short	0x010a
        /*07a6*/ 	.byte	0x05
	.zero		1


	//   ....[108]....
        /*07a8*/ 	.word	0x00003660
        /*07ac*/ 	.word	0x000000ff
        /*07b0*/ 	.word	0x00000000
        /*07b4*/ 	.short	0x010a
        /*07b6*/ 	.byte	0x05
	.zero		1


	//   ....[109]....
        /*07b8*/ 	.word	0x000036f0
        /*07bc*/ 	.word	0x000000ff
        /*07c0*/ 	.word	0x00000000
        /*07c4*/ 	.short	0x010a
        /*07c6*/ 	.byte	0x05
	.zero		1


	//   ....[110]....
        /*07c8*/ 	.word	0x00003780
        /*07cc*/ 	.word	0x000000ff
        /*07d0*/ 	.word	0x00000000
        /*07d4*/ 	.short	0x010a
        /*07d6*/ 	.byte	0x05
	.zero		1


	//   ....[111]....
        /*07d8*/ 	.word	0x00003820
        /*07dc*/ 	.word	0x00000000
        /*07e0*/ 	.word	0x00000000
        /*07e4*/ 	.short	0x010a
        /*07e6*/ 	.byte	0xff
	.zero		1


	//   ....[112]....
        /*07e8*/ 	.word	0x00003940
        /*07ec*/ 	.word	0x00000002
        /*07f0*/ 	.word	0x00000230
        /*07f4*/ 	.short	0x010a
        /*07f6*/ 	.byte	0xff
	.zero		1


	//   ....[113]....
        /*07f8*/ 	.word	0x000039b0
        /*07fc*/ 	.word	0x00000002
        /*0800*/ 	.word	0x00000000
        /*0804*/ 	.short	0x0101
        /*0806*/ 	.byte	0xff
	.zero		1


	//   ....[114]....
        /*0808*/ 	.word	0x000039d0
        /*080c*/ 	.word	0x000000ff
        /*0810*/ 	.word	0x000001e0
        /*0814*/ 	.short	0x010a
        /*0816*/ 	.byte	0x04
	.zero		1


	//   ....[115]....
        /*0818*/ 	.word	0x00003af0
        /*081c*/ 	.word	0x00000002
        /*0820*/ 	.word	0x000001d0
        /*0824*/ 	.short	0x010a
        /*0826*/ 	.byte	0xff
	.zero		1


	//   ....[116]....
        /*0828*/ 	.word	0x00003bf0
        /*082c*/ 	.word	0x00000002
        /*0830*/ 	.word	0x00000000
        /*0834*/ 	.short	0x0101
        /*0836*/ 	.byte	0xff
	.zero		1


	//   ....[117]....
        /*0838*/ 	.word	0x00003c80
        /*083c*/ 	.word	0x000000ff
        /*0840*/ 	.word	0x000001e0
        /*0844*/ 	.short	0x0106
        /*0846*/ 	.byte	0x04
	.zero		1


	//   ....[118]....
        /*0848*/ 	.word	0x00003ca0
        /*084c*/ 	.word	0x000000ff
        /*0850*/ 	.word	0x000001e0
        /*0854*/ 	.short	0x010a
        /*0856*/ 	.byte	0x04
	.zero		1


	//   ....[119]....
        /*0858*/ 	.word	0x00003d30
        /*085c*/ 	.word	0x000000ff
        /*0860*/ 	.word	0x000001e0
        /*0864*/ 	.short	0x0106
        /*0866*/ 	.byte	0x07
	.zero		1


	//   ....[120]....
        /*0868*/ 	.word	0x00003d70
        /*086c*/ 	.word	0x00000000
        /*0870*/ 	.word	0x000001e0
        /*0874*/ 	.short	0x010a
        /*0876*/ 	.byte	0xff
	.zero		1


	//   ....[121]....
        /*0878*/ 	.word	0x00004280
        /*087c*/ 	.word	0x00000000
        /*0880*/ 	.word	0x000001d0
        /*0884*/ 	.short	0x010a
        /*0886*/ 	.byte	0xff
	.zero		1


	//   ....[122]....
        /*0888*/ 	.word	0x00004380
        /*088c*/ 	.word	0x00000003
        /*0890*/ 	.word	0x00000000
        /*0894*/ 	.short	0x0101
        /*0896*/ 	.byte	0xff
	.zero		1


	//   ....[123]....
        /*0898*/ 	.word	0x00004390
        /*089c*/ 	.word	0x000000ff
        /*08a0*/ 	.word	0x00000000
        /*08a4*/ 	.short	0x010a
        /*08a6*/ 	.byte	0x04
	.zero		1


	//   ....[124]....
        /*08a8*/ 	.word	0x00004410
        /*08ac*/ 	.word	0x000000ff
        /*08b0*/ 	.word	0x00000210
        /*08b4*/ 	.short	0x010a
        /*08b6*/ 	.byte	0x17
	.zero		1


	//   ....[125]....
        /*08b8*/ 	.word	0x000044f0
        /*08bc*/ 	.word	0x000000ff
        /*08c0*/ 	.word	0x00000000
        /*08c4*/ 	.short	0x010a
        /*08c6*/ 	.byte	0x05
	.zero		1


	//   ....[126]....
        /*08c8*/ 	.word	0x00004630
        /*08cc*/ 	.word	0x000000ff
        /*08d0*/ 	.word	0x00000000
        /*08d4*/ 	.short	0x010a
        /*08d6*/ 	.byte	0x04
	.zero		1


	//   ....[127]....
        /*08d8*/ 	.word	0x00004820
        /*08dc*/ 	.word	0x000000ff
        /*08e0*/ 	.word	0x00000000
        /*08e4*/ 	.short	0x010a
        /*08e6*/ 	.byte	0x04
	.zero		1


	//   ....[128]....
        /*08e8*/ 	.word	0x000048b0
        /*08ec*/ 	.word	0x000000ff
        /*08f0*/ 	.word	0x00000000
        /*08f4*/ 	.short	0x010a
        /*08f6*/ 	.byte	0x05
	.zero		1


	//   ....[129]....
        /*08f8*/ 	.word	0x00004940
        /*08fc*/ 	.word	0x000000ff
        /*0900*/ 	.word	0x00000000
        /*0904*/ 	.short	0x010a
        /*0906*/ 	.byte	0x05
	.zero		1


	//   ....[130]....
        /*0908*/ 	.word	0x000049d0
        /*090c*/ 	.word	0x000000ff
        /*0910*/ 	.word	0x00000000
        /*0914*/ 	.short	0x010a
        /*0916*/ 	.byte	0x04
	.zero		1


	//   ....[131]....
        /*0918*/ 	.word	0x00004ec0
        /*091c*/ 	.word	0x00000003
        /*0920*/ 	.word	0x000001d0
        /*0924*/ 	.short	0x010a
        /*0926*/ 	.byte	0xff
	.zero		1


	//   ....[132]....
        /*0928*/ 	.word	0x00005030
        /*092c*/ 	.word	0x00000000
        /*0930*/ 	.word	0x00000000
        /*0934*/ 	.short	0x0101
        /*0936*/ 	.byte	0xff
	.zero		1


	//   ....[133]....
        /*0938*/ 	.word	0x000054f0
        /*093c*/ 	.word	0x000000ff
        /*0940*/ 	.word	0x000001c8
        /*0944*/ 	.short	0x010a
        /*0946*/ 	.byte	0x11
	.zero		1


	//   ....[134]....
        /*0948*/ 	.word	0x00005680
        /*094c*/ 	.word	0x000000ff
        /*0950*/ 	.word	0x000001b8
        /*0954*/ 	.short	0x010a
        /*0956*/ 	.byte	0x11
	.zero		1


	//   ....[135]....
        /*0958*/ 	.word	0x00005890
        /*095c*/ 	.word	0x000000ff
        /*0960*/ 	.word	0x000001b0
        /*0964*/ 	.short	0x010b
        /*0966*/ 	.byte	0x11
	.zero		1


	//   ....[136]....
        /*0968*/ 	.word	0x000058a0
        /*096c*/ 	.word	0x000000ff
        /*0970*/ 	.word	0x00000000
        /*0974*/ 	.short	0x0101
        /*0976*/ 	.byte	0x30
	.zero		1


	//   ....[137]....
        /*0978*/ 	.word	0x000058e0
        /*097c*/ 	.word	0x00000000
        /*0980*/ 	.word	0x000001b8
        /*0984*/ 	.short	0x010a
        /*0986*/ 	.byte	0xff
	.zero		1


	//   ....[138]....
        /*0988*/ 	.word	0x00005c20
        /*098c*/ 	.word	0x00000003
        /*0990*/ 	.word	0x000001d0
        /*0994*/ 	.short	0x010a
        /*0996*/ 	.byte	0xff
	.zero		1


	//   ....[139]....
        /*0998*/ 	.word	0x00005da0
        /*099c*/ 	.word	0x00000000
        /*09a0*/ 	.word	0x00000000
        /*09a4*/ 	.short	0x0101
        /*09a6*/ 	.byte	0xff
	.zero		1


	//   ....[140]....
        /*09a8*/ 	.word	0x00006800
        /*09ac*/ 	.word	0x000000ff
        /*09b0*/ 	.word	0x000001b0
        /*09b4*/ 	.short	0x010a
        /*09b6*/ 	.byte	0x2c
	.zero		1


	//   ....[141]....
        /*09b8*/ 	.word	0x00006810
        /*09bc*/ 	.word	0x00000016
        /*09c0*/ 	.word	0x000001f0
        /*09c4*/ 	.short	0x010a
        /*09c6*/ 	.byte	0xff
	.zero		1


	//   ....[142]....
        /*09c8*/ 	.word	0x000069c0
        /*09cc*/ 	.word	0x000000ff
        /*09d0*/ 	.word	0x000001b0
        /*09d4*/ 	.short	0x010a
        /*09d6*/ 	.byte	0x2c
	.zero		1


	//   ....[143]....
        /*09d8*/ 	.word	0x00006aa0
        /*09dc*/ 	.word	0x000000ff
        /*09e0*/ 	.word	0x00000000
        /*09e4*/ 	.short	0x0101
        /*09e6*/ 	.byte	0x04
	.zero		1


	//   ....[144]....
        /*09e8*/ 	.word	0x00006b00
        /*09ec*/ 	.word	0x00000016
        /*09f0*/ 	.word	0x000001f0
        /*09f4*/ 	.short	0x010a
        /*09f6*/ 	.byte	0xff
	.zero		1


	//   ....[145]....
        /*09f8*/ 	.word	0x00006e70
        /*09fc*/ 	.word	0x000000ff
        /*0a00*/ 	.word	0x00000000
        /*0a04*/ 	.short	0x0101
        /*0a06*/ 	.byte	0x04
	.zero		1


	//   ....[146]....
        /*0a08*/ 	.word	0x00007750
        /*0a0c*/ 	.word	0x00000000
        /*0a10*/ 	.word	0x00000240
        /*0a14*/ 	.short	0x010a
        /*0a16*/ 	.byte	0xff
	.zero		1


	//   ....[147]....
        /*0a18*/ 	.word	0x000077b0
        /*0a1c*/ 	.word	0x00000000
        /*0a20*/ 	.word	0x000000d8
        /*0a24*/ 	.short	0x010a
        /*0a26*/ 	.byte	0xff
	.zero		1


	//   ....[148]....
        /*0a28*/ 	.word	0x00007810
        /*0a2c*/ 	.word	0x00000000
        /*0a30*/ 	.word	0x000000d8
        /*0a34*/ 	.short	0x010a
        /*0a36*/ 	.byte	0xff
	.zero		1


	//   ....[149]....
        /*0a38*/ 	.word	0x00007860
        /*0a3c*/ 	.word	0x00000003
        /*0a40*/ 	.word	0x000001d0
        /*0a44*/ 	.short	0x010a
        /*0a46*/ 	.byte	0xff
	.zero		1


	//   ....[150]....
        /*0a48*/ 	.word	0x000078c0
        /*0a4c*/ 	.word	0x00000000
        /*0a50*/ 	.word	0x00000000
        /*0a54*/ 	.short	0x010a
        /*0a56*/ 	.byte	0xff
	.zero		1


	//   ....[151]....
        /*0a58*/ 	.word	0x00007920
        /*0a5c*/ 	.word	0x00000000
        /*0a60*/ 	.word	0x00000000
        /*0a64*/ 	.short	0x010a
        /*0a66*/ 	.byte	0xff
	.zero		1


	//   ....[152]....
        /*0a68*/ 	.word	0x00007980
        /*0a6c*/ 	.word	0x00000000
        /*0a70*/ 	.word	0x00000000
        /*0a74*/ 	.short	0x010a
        /*0a76*/ 	.byte	0xff
	.zero		1


	//   ....[153]....
        /*0a78*/ 	.word	0x000079e0
        /*0a7c*/ 	.word	0x00000000
        /*0a80*/ 	.word	0x00000000
        /*0a84*/ 	.short	0x010a
        /*0a86*/ 	.byte	0xff
	.zero		1


	//   ....[154]....
        /*0a88*/ 	.word	0x00007a40
        /*0a8c*/ 	.word	0x00000000
        /*0a90*/ 	.word	0x00000000
        /*0a94*/ 	.short	0x010a
        /*0a96*/ 	.byte	0xff
	.zero		1


	//   ....[155]....
        /*0a98*/ 	.word	0x00007aa0
        /*0a9c*/ 	.word	0x00000000
        /*0aa0*/ 	.word	0x00000000
        /*0aa4*/ 	.short	0x010a
        /*0aa6*/ 	.byte	0xff
	.zero		1


	//   ....[156]....
        /*0aa8*/ 	.word	0x00007b00
        /*0aac*/ 	.word	0x00000000
        /*0ab0*/ 	.word	0x00000000
        /*0ab4*/ 	.short	0x010a
        /*0ab6*/ 	.byte	0xff
	.zero		1


	//   ....[157]....
        /*0ab8*/ 	.word	0x00007b60
        /*0abc*/ 	.word	0x00000000
        /*0ac0*/ 	.word	0x00000000
        /*0ac4*/ 	.short	0x010a
        /*0ac6*/ 	.byte	0xff
	.zero		1


	//   ....[158]....
        /*0ac8*/ 	.word	0x00007bc0
        /*0acc*/ 	.word	0x00000000
        /*0ad0*/ 	.word	0x00000000
        /*0ad4*/ 	.short	0x010a
        /*0ad6*/ 	.byte	0xff
	.zero		1


	//   ....[159]....
        /*0ad8*/ 	.word	0x00007c20
        /*0adc*/ 	.word	0x00000000
        /*0ae0*/ 	.word	0x00000000
        /*0ae4*/ 	.short	0x010a
        /*0ae6*/ 	.byte	0xff
	.zero		1


	//   ....[160]....
        /*0ae8*/ 	.word	0x00007c80
        /*0aec*/ 	.word	0x00000000
        /*0af0*/ 	.word	0x00000000
        /*0af4*/ 	.short	0x010a
        /*0af6*/ 	.byte	0xff
	.zero		1


	//   ....[161]....
        /*0af8*/ 	.word	0x00007ce0
        /*0afc*/ 	.word	0x00000000
        /*0b00*/ 	.word	0x00000000
        /*0b04*/ 	.short	0x010a
        /*0b06*/ 	.byte	0xff
	.zero		1


	//   ....[162]....
        /*0b08*/ 	.word	0x00007d40
        /*0b0c*/ 	.word	0x00000000
        /*0b10*/ 	.word	0x00000000
        /*0b14*/ 	.short	0x010a
        /*0b16*/ 	.byte	0xff
	.zero		1


	//   ....[163]....
        /*0b18*/ 	.word	0x00007da0
        /*0b1c*/ 	.word	0x00000000
        /*0b20*/ 	.word	0x00000000
        /*0b24*/ 	.short	0x010a
        /*0b26*/ 	.byte	0xff
	.zero		1


	//   ....[164]....
        /*0b28*/ 	.word	0x00007e00
        /*0b2c*/ 	.word	0x00000000
        /*0b30*/ 	.word	0x00000000
        /*0b34*/ 	.short	0x010a
        /*0b36*/ 	.byte	0xff
	.zero		1


	//   ....[165]....
        /*0b38*/ 	.word	0x00007e60
        /*0b3c*/ 	.word	0x00000000
        /*0b40*/ 	.word	0x00000000
        /*0b44*/ 	.short	0x010a
        /*0b46*/ 	.byte	0xff
	.zero		1


	//   ....[166]....
        /*0b48*/ 	.word	0x00007ec0
        /*0b4c*/ 	.word	0x00000000
        /*0b50*/ 	.word	0x00000000
        /*0b54*/ 	.short	0x010a
        /*0b56*/ 	.byte	0xff
	.zero		1


	//   ....[167]....
        /*0b58*/ 	.word	0x00007f20
        /*0b5c*/ 	.word	0x00000000
        /*0b60*/ 	.word	0x00000000
        /*0b64*/ 	.short	0x010a
        /*0b66*/ 	.byte	0xff
	.zero		1


	//   ....[168]....
        /*0b68*/ 	.word	0x00007f80
        /*0b6c*/ 	.word	0x00000000
        /*0b70*/ 	.word	0x00000000
        /*0b74*/ 	.short	0x010a
        /*0b76*/ 	.byte	0xff
	.zero		1


	//   ....[169]....
        /*0b78*/ 	.word	0x00007fe0
        /*0b7c*/ 	.word	0x00000000
        /*0b80*/ 	.word	0x00000000
        /*0b84*/ 	.short	0x010a
        /*0b86*/ 	.byte	0xff
	.zero		1


	//   ....[170]....
        /*0b88*/ 	.word	0x00008040
        /*0b8c*/ 	.word	0x00000000
        /*0b90*/ 	.word	0x00000000
        /*0b94*/ 	.short	0x010a
        /*0b96*/ 	.byte	0xff
	.zero		1


	//   ....[171]....
        /*0b98*/ 	.word	0x000080a0
        /*0b9c*/ 	.word	0x00000000
        /*0ba0*/ 	.word	0x00000000
        /*0ba4*/ 	.short	0x010a
        /*0ba6*/ 	.byte	0xff
	.zero		1


	//   ....[172]....
        /*0ba8*/ 	.word	0x00008100
        /*0bac*/ 	.word	0x00000000
        /*0bb0*/ 	.word	0x00000000
        /*0bb4*/ 	.short	0x010a
        /*0bb6*/ 	.byte	0xff
	.zero		1


	//   ....[173]....
        /*0bb8*/ 	.word	0x00008160
        /*0bbc*/ 	.word	0x00000000
        /*0bc0*/ 	.word	0x00000000
        /*0bc4*/ 	.short	0x010a
        /*0bc6*/ 	.byte	0xff
	.zero		1


	//   ....[174]....
        /*0bc8*/ 	.word	0x000081c0
        /*0bcc*/ 	.word	0x00000000
        /*0bd0*/ 	.word	0x00000000
        /*0bd4*/ 	.short	0x010a
        /*0bd6*/ 	.byte	0xff
	.zero		1


	//   ....[175]....
        /*0bd8*/ 	.word	0x00008220
        /*0bdc*/ 	.word	0x00000000
        /*0be0*/ 	.word	0x00000000
        /*0be4*/ 	.short	0x010a
        /*0be6*/ 	.byte	0xff
	.zero		1


	//   ....[176]....
        /*0be8*/ 	.word	0x00008270
        /*0bec*/ 	.word	0x00000002
        /*0bf0*/ 	.word	0x00000230
        /*0bf4*/ 	.short	0x010a
        /*0bf6*/ 	.byte	0xff
	.zero		1


	//   ....[177]....
        /*0bf8*/ 	.word	0x000082d0
        /*0bfc*/ 	.word	0x00000002
        /*0c00*/ 	.word	0x000001e0
        /*0c04*/ 	.short	0x010a
        /*0c06*/ 	.byte	0xff
	.zero		1


	//   ....[178]....
        /*0c08*/ 	.word	0x00008320
        /*0c0c*/ 	.word	0x00000002
        /*0c10*/ 	.word	0x000001d0
        /*0c14*/ 	.short	0x010a
        /*0c16*/ 	.byte	0xff
	.zero		1


	//   ....[179]....
        /*0c18*/ 	.word	0x00008380
        /*0c1c*/ 	.word	0x00000000
        /*0c20*/ 	.word	0x000001e0
        /*0c24*/ 	.short	0x010a
        /*0c26*/ 	.byte	0xff
	.zero		1


	//   ....[180]....
        /*0c28*/ 	.word	0x000083d0
        /*0c2c*/ 	.word	0x00000000
        /*0c30*/ 	.word	0x000001d0
        /*0c34*/ 	.short	0x010a
        /*0c36*/ 	.byte	0xff
	.zero		1


	//   ....[181]....
        /*0c38*/ 	.word	0x00008430
        /*0c3c*/ 	.word	0x00000002
        /*0c40*/ 	.word	0x00000210
        /*0c44*/ 	.short	0x010a
        /*0c46*/ 	.byte	0xff
	.zero		1


	//   ....[182]....
        /*0c48*/ 	.word	0x00008490
        /*0c4c*/ 	.word	0x00000000
        /*0c50*/ 	.word	0x00000000
        /*0c54*/ 	.short	0x010a
        /*0c56*/ 	.byte	0xff
	.zero		1


	//   ....[183]....
        /*0c58*/ 	.word	0x000084f0
        /*0c5c*/ 	.word	0x00000000
        /*0c60*/ 	.word	0x00000000
        /*0c64*/ 	.short	0x010a
        /*0c66*/ 	.byte	0xff
	.zero		1


	//   ....[184]....
        /*0c68*/ 	.word	0x00008550
        /*0c6c*/ 	.word	0x00000000
        /*0c70*/ 	.word	0x00000000
        /*0c74*/ 	.short	0x010a
        /*0c76*/ 	.byte	0xff
	.zero		1


	//   ....[185]....
        /*0c78*/ 	.word	0x000085b0
        /*0c7c*/ 	.word	0x00000000
        /*0c80*/ 	.word	0x00000000
        /*0c84*/ 	.short	0x010a
        /*0c86*/ 	.byte	0xff
	.zero		1


	//   ....[186]....
        /*0c88*/ 	.word	0x00008610
        /*0c8c*/ 	.word	0x00000000
        /*0c90*/ 	.word	0x00000000
        /*0c94*/ 	.short	0x010a
        /*0c96*/ 	.byte	0xff
	.zero		1


	//   ....[187]....
        /*0c98*/ 	.word	0x00008660
        /*0c9c*/ 	.word	0x00000003
        /*0ca0*/ 	.word	0x000001d0
        /*0ca4*/ 	.short	0x010a
        /*0ca6*/ 	.byte	0xff
	.zero		1


	//   ....[188]....
        /*0ca8*/ 	.word	0x000086c0
        /*0cac*/ 	.word	0x00000000
        /*0cb0*/ 	.word	0x000001c8
        /*0cb4*/ 	.short	0x010a
        /*0cb6*/ 	.byte	0xff
	.zero		1


	//   ....[189]....
        /*0cb8*/ 	.word	0x00008720
        /*0cbc*/ 	.word	0x00000000
        /*0cc0*/ 	.word	0x000001b8
        /*0cc4*/ 	.short	0x010a
        /*0cc6*/ 	.byte	0xff
	.zero		1


	//   ....[190]....
        /*0cc8*/ 	.word	0x00008770
        /*0ccc*/ 	.word	0x00000003
        /*0cd0*/ 	.word	0x000001d0
        /*0cd4*/ 	.short	0x010a
        /*0cd6*/ 	.byte	0xff
	.zero		1


	//   ....[191]....
        /*0cd8*/ 	.word	0x000087d0
        /*0cdc*/ 	.word	0x00000000
        /*0ce0*/ 	.word	0x000001b0
        /*0ce4*/ 	.short	0x010a
        /*0ce6*/ 	.byte	0xff
	.zero		1


	//   ....[192]....
        /*0ce8*/ 	.word	0x00008820
        /*0cec*/ 	.word	0x00000016
        /*0cf0*/ 	.word	0x000001f0
        /*0cf4*/ 	.short	0x010a
        /*0cf6*/ 	.byte	0xff
	.zero		1


	//----- nvinfo : EIATTR_NUM_MBARRIERS
	.align		4
.L_47:
        /*0cf8*/ 	.byte	0x03, 0x38
        /*0cfa*/ 	.short	0x004a


	//----- nvinfo : EIATTR_EXIT_INSTR_OFFSETS
	.align		4
        /*0cfc*/ 	.byte	0x04, 0x1c
        /*0cfe*/ 	.short	(.L_49 - .L_48)


	//   ....[0]....
.L_48:
        /*0d00*/ 	.word	0x00003850


	//   ....[1]....
        /*0d04*/ 	.word	0x00003d40


	//   ....[2]....
        /*0d08*/ 	.word	0x00003da0


	//   ....[3]....
        /*0d0c*/ 	.word	0x00004c30


	//   ....[4]....
        /*0d10*/ 	.word	0x00005910


	//   ....[5]....
        /*0d14*/ 	.word	0x00005950


	//   ....[6]....
        /*0d18*/ 	.word	0x00007740


	//----- nvinfo : EIATTR_MAX_THREADS
	.align		4
.L_49:
        /*0d1c*/ 	.byte	0x04, 0x05
        /*0d1e*/ 	.short	(.L_51 - .L_50)
.L_50:
        /*0d20*/ 	.word	0x00000100
        /*0d24*/ 	.word	0x00000001
        /*0d28*/ 	.word	0x00000001


	//----- nvinfo : EIATTR_CRS_STACK_SIZE
	.align		4
.L_51:
        /*0d2c*/ 	.byte	0x04, 0x1e
        /*0d2e*/ 	.short	(.L_53 - .L_52)
.L_52:
        /*0d30*/ 	.word	0x00000000


	//----- nvinfo : EIATTR_CBANK_PARAM_SIZE
	.align		4
.L_53:
        /*0d34*/ 	.byte	0x03, 0x19
        /*0d36*/ 	.short	0x0800


	//----- nvinfo : EIATTR_PARAM_CBANK
	.align		4
        /*0d38*/ 	.byte	0x04, 0x0a
        /*0d3a*/ 	.short	(.L_55 - .L_54)
	.align		4
.L_54:
        /*0d3c*/ 	.word	index@(.nv.constant0._ZN7cutlass13device_kernelINS_4gemm6kernel13GemmUniversalIN4cute5tupleIJiiiiEEENS1_10collective13CollectiveMmaINS1_35MainloopSm100TmaUmmaWarpSpecializedILi27ELi2ELi4ENS5_IJNS4_1CILi2EEENSA_ILi1EEESC_EEEEENS5_IJNSA_ILi64EEESF_SF_EEENS_12float_e4m3_tENS5_IJlSC_lEEESH_SI_NS4_8TiledMMAINS4_8MMA_AtomIJNS4_10MMA_TraitsINS4_19SM100_MMA_F8F6F4_SSEJSH_SH_fSF_SF_NS4_17integral_constantINS4_4UMMA5MajorELSP_0EEESQ_NSN_INSO_7ScaleInELSR_0EEESS_EEEEEENS4_6LayoutINS5_IJSC_SC_SC_EEENS5_IJNSA_ILi0EEESX_SX_EEEEENS5_IJNS4_10UnderscoreES10_S10_EEEEENS4_13SM90_TMA_LOADENS4_14ComposedLayoutINS4_7SwizzleILi2ELi4ELi3EEENS4_18smem_ptr_flag_bitsILi8EEENSV_INS5_IJNSA_ILi8EEESF_EEENS5_IJSF_SC_EEEEEEEvNS4_8identityENS4_23SM90_TMA_LOAD_MULTICASTES1D_vS1E_EENS_8epilogue10collective18CollectiveEpilogueINS1H_23Sm100TmaWarpSpecializedILi1ELi1ELi32ELb0ELb0EEEJSG_NS5_IJNSV_ISF_SC_EES1M_EEESH_SI_SH_SI_NS1H_6fusion15FusionCallbacksIS1L_NS1O_17LinearCombinationISH_fSH_fLNS_15FloatRoundStyleE2EEESG_S1N_JEEENS4_5SM1004TMEM4LOAD26SM100_TMEM_LOAD_16dp32b32xES13_S1D_NS4_39AutoVectorizingCopyWithAssumedAlignmentILi128EEENS4_14SM90_TMA_STOREES1D_S1Z_S1Z_EEEvvEEEEvNT_6ParamsE)
        /*0d40*/ 	.short	0x0380
        /*0d42*/ 	.short	0x0800


	//----- nvinfo : EIATTR_SW_WAR
	.align		4
.L_55:
        /*0d44*/ 	.byte	0x04, 0x36
        /*0d46*/ 	.short	(.L_57 - .L_56)
.L_56:
        /*0d48*/ 	.word	0x00000008
.L_57:


//--------------------- .nv.callgraph             --------------------------
	.section	.nv.callgraph,"",@"SHT_CUDA_CALLGRAPH"
	.align	4
	.sectionentsize	8
	.align		4
        /*0000*/ 	.word	0x00000000
	.align		4
        /*0004*/ 	.word	0xffffffff
	.align		4
        /*0008*/ 	.word	index@(_ZN7cutlass13device_kernelINS_4gemm6kernel13GemmUniversalIN4cute5tupleIJiiiiEEENS1_10collective13CollectiveMmaINS1_35MainloopSm100TmaUmmaWarpSpecializedILi27ELi2ELi4ENS5_IJNS4_1CILi2EEENSA_ILi1EEESC_EEEEENS5_IJNSA_ILi64EEESF_SF_EEENS_12float_e4m3_tENS5_IJlSC_lEEESH_SI_NS4_8TiledMMAINS4_8MMA_AtomIJNS4_10MMA_TraitsINS4_19SM100_MMA_F8F6F4_SSEJSH_SH_fSF_SF_NS4_17integral_constantINS4_4UMMA5MajorELSP_0EEESQ_NSN_INSO_7ScaleInELSR_0EEESS_EEEEEENS4_6LayoutINS5_IJSC_SC_SC_EEENS5_IJNSA_ILi0EEESX_SX_EEEEENS5_IJNS4_10UnderscoreES10_S10_EEEEENS4_13SM90_TMA_LOADENS4_14ComposedLayoutINS4_7SwizzleILi2ELi4ELi3EEENS4_18smem_ptr_flag_bitsILi8EEENSV_INS5_IJNSA_ILi8EEESF_EEENS5_IJSF_SC_EEEEEEEvNS4_8identityENS4_23SM90_TMA_LOAD_MULTICASTES1D_vS1E_EENS_8epilogue10collective18CollectiveEpilogueINS1H_23Sm100TmaWarpSpecializedILi1ELi1ELi32ELb0ELb0EEEJSG_NS5_IJNSV_ISF_SC_EES1M_EEESH_SI_SH_SI_NS1H_6fusion15FusionCallbacksIS1L_NS1O_17LinearCombinationISH_fSH_fLNS_15FloatRoundStyleE2EEESG_S1N_JEEENS4_5SM1004TMEM4LOAD26SM100_TMEM_LOAD_16dp32b32xES13_S1D_NS4_39AutoVectorizingCopyWithAssumedAlignmentILi128EEENS4_14SM90_TMA_STOREES1D_S1Z_S1Z_EEEvvEEEEvNT_6ParamsE)
	.align		4
        /*000c*/ 	.word	index@(__assertfail)
	.align		4
        /*0010*/ 	.word	0x00000000
	.align		4
        /*0014*/ 	.word	0xfffffffe
	.align		4
        /*0018*/ 	.word	0x00000000
	.align		4
        /*001c*/ 	.word	0xfffffffd
	.align		4
        /*0020*/ 	.word	0x00000000
	.align		4
        /*0024*/ 	.word	0xfffffffc


//--------------------- .nv.constant4             --------------------------
	.section	.nv.constant4,"a",@progbits
	.align	8
	.align		8
.nv.constant4:
        /*0000*/ 	.dword	__assertfail
	.align		8
        /*0008*/ 	.dword	__unnamed_1
	.align		8
        /*0010*/ 	.dword	__unnamed_2
	.align		8
        /*0018*/ 	.dword	_ZN40_INTERNAL_95153b7f_4_k_cu_e1a458fb_271924cuda3std3__45__cpo5beginE
	.align		8
        /*0020*/ 	.dword	_ZN40_INTERNAL_95153b7f_4_k_cu_e1a458fb_271924cuda3std3__45__cpo3endE
	.align		8
        /*0028*/ 	.dword	_ZN40_INTERNAL_95153b7f_4_k_cu_e1a458fb_271924cuda3std3__45__cpo6cbeginE
	.align		8
        /*0030*/ 	.dword	_ZN40_INTERNAL_95153b7f_4_k_cu_e1a458fb_271924cuda3std3__45__cpo4cendE
	.align		8
        /*0038*/ 	.dword	_ZN40_INTERNAL_95153b7f_4_k_cu_e1a458fb_271924cuda3std3__442_GLOBAL__N__95153b7f_4_k_cu_e1a458fb_271926ignoreE
	.align		8
        /*0040*/ 	.dword	_ZN40_INTERNAL_95153b7f_4_k_cu_e1a458fb_271924cuda3std3__419piecewise_constructE
	.align		8
        /*0048*/ 	.dword	_ZN40_INTERNAL_95153b7f_4_k_cu_e1a458fb_271924cuda3std3__48in_placeE
	.align		8
        /*0050*/ 	.dword	_ZN40_INTERNAL_95153b7f_4_k_cu_e1a458fb_271924cuda3std6ranges3__45__cpo4swapE
	.align		8
        /*0058*/ 	.dword	_ZN40_INTERNAL_95153b7f_4_k_cu_e1a458fb_271924cuda3std6ranges3__45__cpo9iter_moveE
	.align		8
        /*0060*/ 	.dword	_ZN40_INTERNAL_95153b7f_4_k_cu_e1a458fb_271924cute7productE
	.align		8
        /*0068*/ 	.dword	_ZN40_INTERNAL_95153b7f_4_k_cu_e1a458fb_271924cute1_E
	.align		8
        /*0070*/ 	.dword	$str$25
	.align		8
        /*0078*/ 	.dword	$str$26
	.align		8
        /*0080*/ 	.dword	$str$27
	.align		8
        /*0088*/ 	.dword	$str$28


//--------------------- .text._ZN7cutlass13device_kernelINS_4gemm6kernel13GemmUniversalIN4cute5tupleIJiiiiEEENS1_10collective13CollectiveMmaINS1_35MainloopSm100TmaUmmaWarpSpecializedILi27ELi2ELi4ENS5_IJNS4_1CILi2EEENSA_ILi1EEESC_EEEEENS5_IJNSA_ILi64EEESF_SF_EEENS_12float_e4m3_tENS5_IJlSC_lEEESH_SI_NS4_8TiledMMAINS4_8MMA_AtomIJNS4_10MMA_TraitsINS4_19SM100_MMA_F8F6F4_SSEJSH_SH_fSF_SF_NS4_17integral_constantINS4_4UMMA5MajorELSP_0EEESQ_NSN_INSO_7ScaleInELSR_0EEESS_EEEEEENS4_6LayoutINS5_IJSC_SC_SC_EEENS5_IJNSA_ILi0EEESX_SX_EEEEENS5_IJNS4_10UnderscoreES10_S10_EEEEENS4_13SM90_TMA_LOADENS4_14ComposedLayoutINS4_7SwizzleILi2ELi4ELi3EEENS4_18smem_ptr_flag_bitsILi8EEENSV_INS5_IJNSA_ILi8EEESF_EEENS5_IJSF_SC_EEEEEEEvNS4_8identityENS4_23SM90_TMA_LOAD_MULTICASTES1D_vS1E_EENS_8epilogue10collective18CollectiveEpilogueINS1H_23Sm100TmaWarpSpecializedILi1ELi1ELi32ELb0ELb0EEEJSG_NS5_IJNSV_ISF_SC_EES1M_EEESH_SI_SH_SI_NS1H_6fusion15FusionCallbacksIS1L_NS1O_17LinearCombinationISH_fSH_fLNS_15FloatRoundStyleE2EEESG_S1N_JEEENS4_5SM1004TMEM4LOAD26SM100_TMEM_LOAD_16dp32b32xES13_S1D_NS4_39AutoVectorizingCopyWithAssumedAlignmentILi128EEENS4_14SM90_TMA_STOREES1D_S1Z_S1Z_EEEvvEEEEvNT_6ParamsE --------------------------
	.section	.text._ZN7cutlass13device_kernelINS_4gemm6kernel13GemmUniversalIN4cute5tupleIJiiiiEEENS1_10collective13CollectiveMmaINS1_35MainloopSm100TmaUmmaWarpSpecializedILi27ELi2ELi4ENS5_IJNS4_1CILi2EEENSA_ILi1EEESC_EEEEENS5_IJNSA_ILi64EEESF_SF_EEENS_12float_e4m3_tENS5_IJlSC_lEEESH_SI_NS4_8TiledMMAINS4_8MMA_AtomIJNS4_10MMA_TraitsINS4_19SM100_MMA_F8F6F4_SSEJSH_SH_fSF_SF_NS4_17integral_constantINS4_4UMMA5MajorELSP_0EEESQ_NSN_INSO_7ScaleInELSR_0EEESS_EEEEEENS4_6LayoutINS5_IJSC_SC_SC_EEENS5_IJNSA_ILi0EEESX_SX_EEEEENS5_IJNS4_10UnderscoreES10_S10_EEEEENS4_13SM90_TMA_LOADENS4_14ComposedLayoutINS4_7SwizzleILi2ELi4ELi3EEENS4_18smem_ptr_flag_bitsILi8EEENSV_INS5_IJNSA_ILi8EEESF_EEENS5_IJSF_SC_EEEEEEEvNS4_8identityENS4_23SM90_TMA_LOAD_MULTICASTES1D_vS1E_EENS_8epilogue10collective18CollectiveEpilogueINS1H_23Sm100TmaWarpSpecializedILi1ELi1ELi32ELb0ELb0EEEJSG_NS5_IJNSV_ISF_SC_EES1M_EEESH_SI_SH_SI_NS1H_6fusion15FusionCallbacksIS1L_NS1O_17LinearCombinationISH_fSH_fLNS_15FloatRoundStyleE2EEESG_S1N_JEEENS4_5SM1004TMEM4LOAD26SM100_TMEM_LOAD_16dp32b32xES13_S1D_NS4_39AutoVectorizingCopyWithAssumedAlignmentILi128EEENS4_14SM90_TMA_STOREES1D_S1Z_S1Z_EEEvvEEEEvNT_6ParamsE,"ax",@progbits
	.align	128
.text._ZN7cutlass13device_kernelINS_4gemm6kernel13GemmUniversalIN4cute5tupleIJiiiiEEENS1_10collective13CollectiveMmaINS1_35MainloopSm100TmaUmmaWarpSpecializedILi27ELi2ELi4ENS5_IJNS4_1CILi2EEENSA_ILi1EEESC_EEEEENS5_IJNSA_ILi64EEESF_SF_EEENS_12float_e4m3_tENS5_IJlSC_lEEESH_SI_NS4_8TiledMMAINS4_8MMA_AtomIJNS4_10MMA_TraitsINS4_19SM100_MMA_F8F6F4_SSEJSH_SH_fSF_SF_NS4_17integral_constantINS4_4UMMA5MajorELSP_0EEESQ_NSN_INSO_7ScaleInELSR_0EEESS_EEEEEENS4_6LayoutINS5_IJSC_SC_SC_EEENS5_IJNSA_ILi0EEESX_SX_EEEEENS5_IJNS4_10UnderscoreES10_S10_EEEEENS4_13SM90_TMA_LOADENS4_14ComposedLayoutINS4_7SwizzleILi2ELi4ELi3EEENS4_18smem_ptr_flag_bitsILi8EEENSV_INS5_IJNSA_ILi8EEESF_EEENS5_IJSF_SC_EEEEEEEvNS4_8identityENS4_23SM90_TMA_LOAD_MULTICASTES1D_vS1E_EENS_8epilogue10collective18CollectiveEpilogueINS1H_23Sm100TmaWarpSpecializedILi1ELi1ELi32ELb0ELb0EEEJSG_NS5_IJNSV_ISF_SC_EES1M_EEESH_SI_SH_SI_NS1H_6fusion15FusionCallbacksIS1L_NS1O_17LinearCombinationISH_fSH_fLNS_15FloatRoundStyleE2EEESG_S1N_JEEENS4_5SM1004TMEM4LOAD26SM100_TMEM_LOAD_16dp32b32xES13_S1D_NS4_39AutoVectorizingCopyWithAssumedAlignmentILi128EEENS4_14SM90_TMA_STOREES1D_S1Z_S1Z_EEEvvEEEEvNT_6ParamsE:
        .type           _ZN7cutlass13device_kernelINS_4gemm6kernel13GemmUniversalIN4cute5tupleIJiiiiEEENS1_10collective13CollectiveMmaINS1_35MainloopSm100TmaUmmaWarpSpecializedILi27ELi2ELi4ENS5_IJNS4_1CILi2EEENSA_ILi1EEESC_EEEEENS5_IJNSA_ILi64EEESF_SF_EEENS_12float_e4m3_tENS5_IJlSC_lEEESH_SI_NS4_8TiledMMAINS4_8MMA_AtomIJNS4_10MMA_TraitsINS4_19SM100_MMA_F8F6F4_SSEJSH_SH_fSF_SF_NS4_17integral_constantINS4_4UMMA5MajorELSP_0EEESQ_NSN_INSO_7ScaleInELSR_0EEESS_EEEEEENS4_6LayoutINS5_IJSC_SC_SC_EEENS5_IJNSA_ILi0EEESX_SX_EEEEENS5_IJNS4_10UnderscoreES10_S10_EEEEENS4_13SM90_TMA_LOADENS4_14ComposedLayoutINS4_7SwizzleILi2ELi4ELi3EEENS4_18smem_ptr_flag_bitsILi8EEENSV_INS5_IJNSA_ILi8EEESF_EEENS5_IJSF_SC_EEEEEEEvNS4_8identityENS4_23SM90_TMA_LOAD_MULTICASTES1D_vS1E_EENS_8epilogue10collective18CollectiveEpilogueINS1H_23Sm100TmaWarpSpecializedILi1ELi1ELi32ELb0ELb0EEEJSG_NS5_IJNSV_ISF_SC_EES1M_EEESH_SI_SH_SI_NS1H_6fusion15FusionCallbacksIS1L_NS1O_17LinearCombinationISH_fSH_fLNS_15FloatRoundStyleE2EEESG_S1N_JEEENS4_5SM1004TMEM4LOAD26SM100_TMEM_LOAD_16dp32b32xES13_S1D_NS4_39AutoVectorizingCopyWithAssumedAlignmentILi128EEENS4_14SM90_TMA_STOREES1D_S1Z_S1Z_EEEvvEEEEvNT_6ParamsE,@function
        .size           _ZN7cutlass13device_kernelINS_4gemm6kernel13GemmUniversalIN4cute5tupleIJiiiiEEENS1_10collective13CollectiveMmaINS1_35MainloopSm100TmaUmmaWarpSpecializedILi27ELi2ELi4ENS5_IJNS4_1CILi2EEENSA_ILi1EEESC_EEEEENS5_IJNSA_ILi64EEESF_SF_EEENS_12float_e4m3_tENS5_IJlSC_lEEESH_SI_NS4_8TiledMMAINS4_8MMA_AtomIJNS4_10MMA_TraitsINS4_19SM100_MMA_F8F6F4_SSEJSH_SH_fSF_SF_NS4_17integral_constantINS4_4UMMA5MajorELSP_0EEESQ_NSN_INSO_7ScaleInELSR_0EEESS_EEEEEENS4_6LayoutINS5_IJSC_SC_SC_EEENS5_IJNSA_ILi0EEESX_SX_EEEEENS5_IJNS4_10UnderscoreES10_S10_EEEEENS4_13SM90_TMA_LOADENS4_14ComposedLayoutINS4_7SwizzleILi2ELi4ELi3EEENS4_18smem_ptr_flag_bitsILi8EEENSV_INS5_IJNSA_ILi8EEESF_EEENS5_IJSF_SC_EEEEEEEvNS4_8identityENS4_23SM90_TMA_LOAD_MULTICASTES1D_vS1E_EENS_8epilogue10collective18CollectiveEpilogueINS1H_23Sm100TmaWarpSpecializedILi1ELi1ELi32ELb0ELb0EEEJSG_NS5_IJNSV_ISF_SC_EES1M_EEESH_SI_SH_SI_NS1H_6fusion15FusionCallbacksIS1L_NS1O_17LinearCombinationISH_fSH_fLNS_15FloatRoundStyleE2EEESG_S1N_JEEENS4_5SM1004TMEM4LOAD26SM100_TMEM_LOAD_16dp32b32xES13_S1D_NS4_39AutoVectorizingCopyWithAssumedAlignmentILi128EEENS4_14SM90_TMA_STOREES1D_S1Z_S1Z_EEEvvEEEEvNT_6ParamsE,(.L_x_205 - _ZN7cutlass13device_kernelINS_4gemm6kernel13GemmUniversalIN4cute5tupleIJiiiiEEENS1_10collective13CollectiveMmaINS1_35MainloopSm100TmaUmmaWarpSpecializedILi27ELi2ELi4ENS5_IJNS4_1CILi2EEENSA_ILi1EEESC_EEEEENS5_IJNSA_ILi64EEESF_SF_EEENS_12float_e4m3_tENS5_IJlSC_lEEESH_SI_NS4_8TiledMMAINS4_8MMA_AtomIJNS4_10MMA_TraitsINS4_19SM100_MMA_F8F6F4_SSEJSH_SH_fSF_SF_NS4_17integral_constantINS4_4UMMA5MajorELSP_0EEESQ_NSN_INSO_7ScaleInELSR_0EEESS_EEEEEENS4_6LayoutINS5_IJSC_SC_SC_EEENS5_IJNSA_ILi0EEESX_SX_EEEEENS5_IJNS4_10UnderscoreES10_S10_EEEEENS4_13SM90_TMA_LOADENS4_14ComposedLayoutINS4_7SwizzleILi2ELi4ELi3EEENS4_18smem_ptr_flag_bitsILi8EEENSV_INS5_IJNSA_ILi8EEESF_EEENS5_IJSF_SC_EEEEEEEvNS4_8identityENS4_23SM90_TMA_LOAD_MULTICASTES1D_vS1E_EENS_8epilogue10collective18CollectiveEpilogueINS1H_23Sm100TmaWarpSpecializedILi1ELi1ELi32ELb0ELb0EEEJSG_NS5_IJNSV_ISF_SC_EES1M_EEESH_SI_SH_SI_NS1H_6fusion15FusionCallbacksIS1L_NS1O_17LinearCombinationISH_fSH_fLNS_15FloatRoundStyleE2EEESG_S1N_JEEENS4_5SM1004TMEM4LOAD26SM100_TMEM_LOAD_16dp32b32xES13_S1D_NS4_39AutoVectorizingCopyWithAssumedAlignmentILi128EEENS4_14SM90_TMA_STOREES1D_S1Z_S1Z_EEEvvEEEEvNT_6ParamsE)
        .other          _ZN7cutlass13device_kernelINS_4gemm6kernel13GemmUniversalIN4cute5tupleIJiiiiEEENS1_10collective13CollectiveMmaINS1_35MainloopSm100TmaUmmaWarpSpecializedILi27ELi2ELi4ENS5_IJNS4_1CILi2EEENSA_ILi1EEESC_EEEEENS5_IJNSA_ILi64EEESF_SF_EEENS_12float_e4m3_tENS5_IJlSC_lEEESH_SI_NS4_8TiledMMAINS4_8MMA_AtomIJNS4_10MMA_TraitsINS4_19SM100_MMA_F8F6F4_SSEJSH_SH_fSF_SF_NS4_17integral_constantINS4_4UMMA5MajorELSP_0EEESQ_NSN_INSO_7ScaleInELSR_0EEESS_EEEEEENS4_6LayoutINS5_IJSC_SC_SC_EEENS5_IJNSA_ILi0EEESX_SX_EEEEENS5_IJNS4_10UnderscoreES10_S10_EEEEENS4_13SM90_TMA_LOADENS4_14ComposedLayoutINS4_7SwizzleILi2ELi4ELi3EEENS4_18smem_ptr_flag_bitsILi8EEENSV_INS5_IJNSA_ILi8EEESF_EEENS5_IJSF_SC_EEEEEEEvNS4_8identityENS4_23SM90_TMA_LOAD_MULTICASTES1D_vS1E_EENS_8epilogue10collective18CollectiveEpilogueINS1H_23Sm100TmaWarpSpecializedILi1ELi1ELi32ELb0ELb0EEEJSG_NS5_IJNSV_ISF_SC_EES1M_EEESH_SI_SH_SI_NS1H_6fusion15FusionCallbacksIS1L_NS1O_17LinearCombinationISH_fSH_fLNS_15FloatRoundStyleE2EEESG_S1N_JEEENS4_5SM1004TMEM4LOAD26SM100_TMEM_LOAD_16dp32b32xES13_S1D_NS4_39AutoVectorizingCopyWithAssumedAlignmentILi128EEENS4_14SM90_TMA_STOREES1D_S1Z_S1Z_EEEvvEEEEvNT_6ParamsE,@"STO_CUDA_ENTRY STV_DEFAULT"
_ZN7cutlass13device_kernelINS_4gemm6kernel13GemmUniversalIN4cute5tupleIJiiiiEEENS1_10collective13CollectiveMmaINS1_35MainloopSm100TmaUmmaWarpSpecializedILi27ELi2ELi4ENS5_IJNS4_1CILi2EEENSA_ILi1EEESC_EEEEENS5_IJNSA_ILi64EEESF_SF_EEENS_12float_e4m3_tENS5_IJlSC_lEEESH_SI_NS4_8TiledMMAINS4_8MMA_AtomIJNS4_10MMA_TraitsINS4_19SM100_MMA_F8F6F4_SSEJSH_SH_fSF_SF_NS4_17integral_constantINS4_4UMMA5MajorELSP_0EEESQ_NSN_INSO_7ScaleInELSR_0EEESS_EEEEEENS4_6LayoutINS5_IJSC_SC_SC_EEENS5_IJNSA_ILi0EEESX_SX_EEEEENS5_IJNS4_10UnderscoreES10_S10_EEEEENS4_13SM90_TMA_LOADENS4_14ComposedLayoutINS4_7SwizzleILi2ELi4ELi3EEENS4_18smem_ptr_flag_bitsILi8EEENSV_INS5_IJNSA_ILi8EEESF_EEENS5_IJSF_SC_EEEEEEEvNS4_8identityENS4_23SM90_TMA_LOAD_MULTICASTES1D_vS1E_EENS_8epilogue10collective18CollectiveEpilogueINS1H_23Sm100TmaWarpSpecializedILi1ELi1ELi32ELb0ELb0EEEJSG_NS5_IJNSV_ISF_SC_EES1M_EEESH_SI_SH_SI_NS1H_6fusion15FusionCallbacksIS1L_NS1O_17LinearCombinationISH_fSH_fLNS_15FloatRoundStyleE2EEESG_S1N_JEEENS4_5SM1004TMEM4LOAD26SM100_TMEM_LOAD_16dp32b32xES13_S1D_NS4_39AutoVectorizingCopyWithAssumedAlignmentILi128EEENS4_14SM90_TMA_STOREES1D_S1Z_S1Z_EEEvvEEEEvNT_6ParamsE:
[----:B------:R-:W1:Y:S01]  /*0000*/  LDC R1, c[0x0][0x37c] ;  /* 0x0000df00ff017b82 */ /* 0x000e620000000800 */
[----:B------:R-:W2:Y:S01]  /*0010*/  S2R R76, SR_TID.X ;  /* 0x00000000004c7919 */ /* 0x000ea20000002100 */
[----:B------:R-:W3:Y:S01]  /*0020*/  LDCU.64 UR8, c[0x0][0x890] ;  /* 0x00011200ff0877ac */ /* 0x000ee20008000a00 */
[----:B------:R-:W-:Y:S02]  /*0030*/  PRMT R79, RZ, 0x7610, R79 ;  /* 0x00007610ff4f7816 */ /* 0x000fe4000000004f */
[----:B------:R-:W-:Y:S01]  /*0040*/  ELECT P3, URZ, PT ;  /* 0x0000000000ff782f */ /* 0x000fe20003860000 */
[----:B---3--:R-:W-:-:S04]  /*0050*/  UISETP.NE.U32.AND UP0, UPT, UR8, URZ, UPT ;  /* 0x000000ff0800728c */ /* 0x008fc8000bf05070 */
[----:B------:R-:W-:Y:S01]  /*0060*/  UISETP.NE.AND.EX UP0, UPT, UR9, URZ, UPT, UP0 ;  /* 0x000000ff0900728c */ /* 0x000fe2000bf05300 */
[----:B--2---:R-:W-:-:S05]  /*0070*/  SHF.R.U32.HI R80, RZ, 0x5, R76 ;  /* 0x00000005ff507819 */ /* 0x004fca000001164c */
[----:B------:R-:W2:Y:S02]  /*0080*/  SHFL.IDX PT, R0, R80, RZ, 0x1f ;  /* 0x00001fff50007589 */ /* 0x000ea400000e0000 */
[----:B--2---:R-:W-:Y:S01]  /*0090*/  R2UR UR18, R0 ;  /* 0x00000000001272ca */ /* 0x004fe200000e0000 */
[----:B-1----:R-:W-:-:S14]  /*00a0*/  BRA.U UP0, `(.L_x_0) ;  /* 0x0000000100307547 */ /* 0x002fdc000b800000 */
[----:B------:R-:W1:Y:S02]  /*00b0*/  LDCU.64 UR4, c[0x0][0x888] ;  /* 0x00011100ff0477ac */ /* 0x000e640008000a00 */
[----:B-1----:R-:W-:-:S04]  /*00c0*/  UISETP.NE.U32.AND UP0, UPT, UR4, URZ, UPT ;  /* 0x000000ff0400728c */ /* 0x002fc8000bf05070 */
[----:B------:R-:W-:-:S09]  /*00d0*/  UISETP.NE.AND.EX UP0, UPT, UR5, URZ, UPT, UP0 ;  /* 0x000000ff0500728c */ /* 0x000fd2000bf05300 */
[----:B------:R-:W-:Y:S05]  /*00e0*/  BRA.U !UP0, `(.L_x_1) ;  /* 0x0000000108147547 */ /* 0x000fea000b800000 */
[----:B------:R-:W1:Y:S01]  /*00f0*/  LDC.64 R2, c[0x0][0x888] ;  /* 0x00022200ff027b82 */ /* 0x000e620000000a00 */
[----:B------:R-:W1:Y:S02]  /*0100*/  LDCU.64 UR4, c[0x0][0x358] ;  /* 0x00006b00ff0477ac */ /* 0x000e640008000a00 */
[----:B-1----:R1:W5:Y:S01]  /*0110*/  LDG.E R39, desc[UR4][R2.64] ;  /* 0x0000000402277981 */ /* 0x002362000c1e1900 */
[----:B------:R-:W-:Y:S01]  /*0120*/  HFMA2 R79, -RZ, RZ, 0, 5.9604644775390625e-08 ;  /* 0x00000001ff4f7431 */ /* 0x000fe200000001ff */
[----:B------:R-:W-:Y:S05]  /*0130*/  BRA `(.L_x_0) ;  /* 0x00000000000c7947 */ /* 0x000fea0003800000 */
.L_x_1:
[----:B------:R-:W1:Y:S01]  /*0140*/  LDCU UR4, c[0x0][0x880] ;  /* 0x00011000ff0477ac */ /* 0x000e620008000800 */
[----:B------:R-:W-:Y:S01]  /*0150*/  HFMA2 R79, -RZ, RZ, 0, 5.9604644775390625e-08 ;  /* 0x00000001ff4f7431 */ /* 0x000fe200000001ff */
[----:B-1----:R-:W-:-:S07]  /*0160*/  MOV R39, UR4 ;  /* 0x0000000400277c02 */ /* 0x002fce0008000f00 */
.L_x_0:
[----:B------:R-:W2:Y:S02]  /*0170*/  LDCU.64 UR4, c[0x0][0x8b0] ;  /* 0x00011600ff0477ac */ /* 0x000ea40008000a00 */
[----:B--2---:R-:W-:-:S04]  /*0180*/  UISETP.NE.U32.AND UP0, UPT, UR4, URZ, UPT ;  /* 0x000000ff0400728c */ /* 0x004fc8000bf05070 */
[----:B------:R-:W-:-:S09]  /*0190*/  UISETP.NE.AND.EX UP0, UPT, UR5, URZ, UPT, UP0 ;  /* 0x000000ff0500728c */ /* 0x000fd2000bf05300 */
[----:B------:R-:W-:Y:S05]  /*01a0*/  BRA.U UP0, `(.L_x_2) ;  /* 0x0000000100287547 */ /* 0x000fea000b800000 */
[----:B------:R-:W2:Y:S02]  /*01b0*/  LDCU.64 UR4, c[0x0][0x8a8] ;  /* 0x00011500ff0477ac */ /* 0x000ea40008000a00 */
[----:B--2---:R-:W-:-:S04]  /*01c0*/  UISETP.NE.U32.AND UP0, UPT, UR4, URZ, UPT ;  /* 0x000000ff0400728c */ /* 0x004fc8000bf05070 */
[----:B------:R-:W-:-:S09]  /*01d0*/  UISETP.NE.AND.EX UP0, UPT, UR5, URZ, UPT, UP0 ;  /* 0x000000ff0500728c */ /* 0x000fd2000bf05300 */
[----:B------:R-:W-:Y:S05]  /*01e0*/  BRA.U !UP0, `(.L_x_3) ;  /* 0x0000000108107547 */ /* 0x000fea000b800000 */
[----:B-1----:R-:W1:Y:S01]  /*01f0*/  LDC.64 R2, c[0x0][0x8a8] ;  /* 0x00022a00ff027b82 */ /* 0x002e620000000a00 */
[----:B------:R-:W1:Y:S02]  /*0200*/  LDCU.64 UR4, c[0x0][0x358] ;  /* 0x00006b00ff0477ac */ /* 0x000e640008000a00 */
[----:B-1----:R2:W5:Y:S01]  /*0210*/  LDG.E R38, desc[UR4][R2.64] ;  /* 0x0000000402267981 */ /* 0x002562000c1e1900 */
[----:B------:R-:W-:Y:S05]  /*0220*/  BRA `(.L_x_2) ;  /* 0x0000000000087947 */ /* 0x000fea0003800000 */
.L_x_3:
[----:B------:R-:W2:Y:S02]  /*0230*/  LDCU UR4, c[0x0][0x8a0] ;  /* 0x00011400ff0477ac */ /* 0x000ea40008000800 */
[----:B--2---:R-:W-:Y:S02]  /*0240*/  MOV R38, UR4 ;  /* 0x0000000400267c02 */ /* 0x004fe40008000f00 */
.L_x_2:
[----:B------:R-:W-:Y:S01]  /*0250*/  IMAD.U32 R0, RZ, RZ, UR18 ;  /* 0x00000012ff007e24 */ /* 0x000fe2000f8e00ff */
[----:B------:R-:W-:Y:S04]  /*0260*/  BSSY.RECONVERGENT B0, `(.L_x_4) ;  /* 0x000000c000007945 */ /* 0x000fe80003800200 */
[C---:B------:R-:W-:Y:S02]  /*0270*/  ISETP.NE.OR P1, PT, R0.reuse, 0x1, !P3 ;  /* 0x000000010000780c */ /* 0x040fe40005f25670 */
[----:B------:R-:W-:-:S11]  /*0280*/  ISETP.NE.OR P0, PT, R0, 0x3, !P3 ;  /* 0x000000030000780c */ /* 0x000fd60005f05670 */
[----:B------:R-:W-:Y:S05]  /*0290*/  @P1 BRA `(.L_x_5) ;  /* 0x0000000000201947 */ /* 0x000fea0003800000 */
[----:B------:R-:W3:Y:S02]  /*02a0*/  LDCU.64 UR4, c[0x0][0x348] ;  /* 0x00006900ff0477ac */ /* 0x000ee40008000a00 */
[----:B---3--:R-:W-:Y:S02]  /*02b0*/  UIADD3 UR6, UP1, UPT, UR4, 0x80, URZ ;  /* 0x0000008004067890 */ /* 0x008fe4000ff3e0ff */
[----:B------:R-:W-:Y:S02]  /*02c0*/  UIADD3 UR4, UP0, UPT, UR4, 0x180, URZ ;  /* 0x0000018004047890 */ /* 0x000fe4000ff1e0ff */
[----:B------:R-:W-:Y:S02]  /*02d0*/  UIADD3.X UR7, UPT, UPT, URZ, UR5, URZ, UP1, !UPT ;  /* 0x00000005ff077290 */ /* 0x000fe40008ffe4ff */
[----:B------:R-:W-:-:S07]  /*02e0*/  UIADD3.X UR5, UPT, UPT, URZ, UR5, URZ, UP0, !UPT ;  /* 0x00000005ff057290 */ /* 0x000fce00087fe4ff */
[----:B------:R3:W-:Y:S02]  /*02f0*/  UTMACCTL.PF [UR6] ;  /* 0x00000000060079b9 */ /* 0x0007e40008040000 */
[----:B------:R3:W-:Y:S02]  /*0300*/  UTMACCTL.PF [UR4] ;  /* 0x00000000040079b9 */ /* 0x0007e40008040000 */
[----:B---3--:R-:W-:Y:S01]  /*0310*/  NOP ;  /* 0x0000000000007918 */ /* 0x008fe20000000000 */
.L_x_5:
[----:B------:R-:W-:Y:S05]  /*0320*/  BSYNC.RECONVERGENT B0 ;  /* 0x0000000000007941 */ /* 0x000fea0003800200 */
.L_x_4:
[----:B------:R-:W-:Y:S04]  /*0330*/  BSSY.RECONVERGENT B0, `(.L_x_6) ;  /* 0x000000a000007945 */ /* 0x000fe80003800200 */
        /* <DEDUP_REMOVED lines=9> */
.L_x_7:
[----:B------:R-:W-:Y:S05]  /*03d0*/  BSYNC.RECONVERGENT B0 ;  /* 0x0000000000007941 */ /* 0x000fea0003800200 */
.L_x_6:
[----:B------:R-:W3:Y:S01]  /*03e0*/  LDCU.64 UR4, c[0x0][0x888] ;  /* 0x00011100ff0477ac */ /* 0x000ee20008000a00 */
[----:B------:R-:W-:Y:S02]  /*03f0*/  UISETP.EQ.U32.AND UP2, UPT, UR8, URZ, UPT ;  /* 0x000000ff0800728c */ /* 0x000fe4000bf42070 */
[----:B------:R-:W-:Y:S02]  /*0400*/  UPLOP3.LUT UP3, UPT, UPT, UPT, UPT, 0x80, 0x8 ;  /* 0x000000000008789c */ /* 0x000fe40003f6f070 */
[----:B---3--:R-:W-:-:S04]  /*0410*/  UISETP.NE.U32.AND UP0, UPT, UR4, URZ, UPT ;  /* 0x000000ff0400728c */ /* 0x008fc8000bf05070 */
[----:B------:R-:W-:-:S04]  /*0420*/  UISETP.NE.AND.EX UP1, UPT, UR5, URZ, UPT, UP0 ;  /* 0x000000ff0500728c */ /* 0x000fc8000bf25300 */
[----:B------:R-:W-:-:S04]  /*0430*/  UISETP.EQ.OR.EX UP4, UPT, UR9, URZ, !UP1, UP2 ;  /* 0x000000ff0900728c */ /* 0x000fc8000cf82720 */
[----:B------:R-:W-:-:S05]  /*0440*/  UP2UR UR61, UPR, URZ, 0x10 ;  /* 0x00000010ff3d7883 */ /* 0x000fca0008000000 */
[----:B------:R-:W-:Y:S07]  /*0450*/  BRA.U !UP4, `(.L_x_8) ;  /* 0x000000010c207547 */ /* 0x000fee000b800000 */
[----:B------:R-:W-:Y:S01]  /*0460*/  UISETP.NE.U32.AND UP2, UPT, UR8, URZ, UPT ;  /* 0x000000ff0800728c */ /* 0x000fe2000bf45070 */
[----:B-----5:R-:W-:Y:S01]  /*0470*/  FSETP.NEU.AND P0, PT, R39, RZ, PT ;  /* 0x000000ff2700720b */ /* 0x020fe20003f0d000 */
[----:B------:R-:W-:Y:S02]  /*0480*/  USEL UR4, URZ, 0xffffffff, UP1 ;  /* 0xffffffffff047887 */ /* 0x000fe40008800000 */
[----:B------:R-:W-:-:S10]  /*0490*/  UISETP.NE.AND.EX UP2, UPT, UR9, URZ, UPT, UP2 ;  /* 0x000000ff0900728c */ /* 0x000fd4000bf45320 */
[----:B------:R-:W-:Y:S01]  /*04a0*/  VOTEU.ANY UP0, P0 ;  /* 0x0000000000ff7886 */ /* 0x000fe20000000100 */
[----:B------:R-:W-:-:S04]  /*04b0*/  @!UP2 USEL UR4, URZ, 0xffffffff, UP0 ;  /* 0xffffffffff04a887 */ /* 0x000fc80008000000 */
[----:B------:R-:W-:-:S04]  /*04c0*/  ULOP3.LUT UR4, UR4, 0x1, URZ, 0xc0, !UPT ;  /* 0x0000000104047892 */ /* 0x000fc8000f8ec0ff */
[----:B------:R-:W-:-:S11]  /*04d0*/  UISETP.NE.U32.AND UP3, UPT, UR4, 0x1, UPT ;  /* 0x000000010400788c */ /* 0x000fd6000bf65070 */
.L_x_8:
[----:B-12---:R-:W1:Y:S02]  /*04e0*/  SHFL.IDX PT, R2, R80, RZ, 0x1f ;  /* 0x00001fff50027589 */ /* 0x006e6400000e0000 */
[----:B-1----:R-:W-:-:S13]  /*04f0*/  ISETP.NE.AND P0, PT, R2, RZ, PT ;  /* 0x000000ff0200720c */ /* 0x002fda0003f05270 */
[----:B------:R-:W-:Y:S05]  /*0500*/  @P0 BRA `(.L_x_9) ;  /* 0x00000004001c0947 */ /* 0x000fea0003800000 */
[----:B------:R-:W-:Y:S01]  /*0510*/  ELECT P0, URZ, PT ;  /* 0x0000000000ff782f */ /* 0x000fe20003800000 */
[----:B------:R-:W-:-:S12]  /*0520*/  BSSY.RECONVERGENT B0, `(.L_x_9) ;  /* 0x0000045000007945 */ /* 0x000fd80003800200 */
[----:B------:R-:W-:Y:S05]  /*0530*/  @!P0 BRA `(.L_x_10) ;  /* 0x00000004000c8947 */ /* 0x000fea0003800000 */
[----:B------:R-:W1:Y:S01]  /*0540*/  S2UR UR4, SR_CgaCtaId ;  /* 0x00000000000479c3 */ /* 0x000e620000008800 */
[----:B------:R-:W-:Y:S01]  /*0550*/  UMOV UR5, 0x400 ;  /* 0x0000040000057882 */ /* 0x000fe20000000000 */
[----:B------:R-:W-:Y:S01]  /*0560*/  UMOV UR8, 0x1 ;  /* 0x0000000100087882 */ /* 0x000fe20000000000 */
[----:B------:R-:W-:Y:S01]  /*0570*/  UMOV UR6, 0x2 ;  /* 0x0000000200067882 */ /* 0x000fe20000000000 */
[----:B------:R-:W-:-:S04]  /*0580*/  UIADD3 UR8, UPT, UPT, -UR8, 0x100000, URZ ;  /* 0x0010000008087890 */ /* 0x000fc8000fffe1ff */
[----:B------:R-:W-:Y:S02]  /*0590*/  USHF.L.U32 UR9, UR8, 0xb, URZ ;  /* 0x0000000b08097899 */ /* 0x000fe400080006ff */
[----:B------:R-:W-:Y:S02]  /*05a0*/  USHF.L.U32 UR8, UR8, 0x1, URZ ;  /* 0x0000000108087899 */ /* 0x000fe400080006ff */
[----:B------:R-:W-:-:S04]  /*05b0*/  UIADD3 UR6, UPT, UPT, -UR6, 0x100000, URZ ;  /* 0x0010000006067890 */ /* 0x000fc8000fffe1ff */
[----:B------:R-:W-:Y:S02]  /*05c0*/  USHF.L.U32 UR7, UR6, 0xb, URZ ;  /* 0x0000000b06077899 */ /* 0x000fe400080006ff */
[----:B------:R-:W-:Y:S02]  /*05d0*/  USHF.L.U32 UR6, UR6, 0x1, URZ ;  /* 0x0000000106067899 */ /* 0x000fe400080006ff */
[----:B-1----:R-:W-:Y:S01]  /*05e0*/  ULEA UR4, UR4, UR5, 0x18 ;  /* 0x0000000504047291 */ /* 0x002fe2000f8ec0ff */
[----:B------:R-:W1:Y:S11]  /*05f0*/  FENCE.VIEW.ASYNC.S ;  /* 0x00000000000073c6 */ /* 0x000e760000000000 */
[----:B-1----:R1:W2:Y:S01]  /*0600*/  SYNCS.EXCH.64 URZ, [UR4], UR8 ;  /* 0x0000000804ff75b2 */ /* 0x0022a20008000100 */
[----:B------:R1:W3:Y:S01]  /*0610*/  SYNCS.EXCH.64 URZ, [UR4+0xd8], UR6 ;  /* 0x0000d80604ff75b2 */ /* 0x0002e20008000100 */
[----:B------:R1:W4:Y:S01]  /*0620*/  SYNCS.EXCH.64 URZ, [UR4+0x8], UR8 ;  /* 0x0000080804ff75b2 */ /* 0x0003220008000100 */
[----:B------:R1:W1:Y:S01]  /*0630*/  SYNCS.EXCH.64 URZ, [UR4+0xe0], UR6 ;  /* 0x0000e00604ff75b2 */ /* 0x0002620008000100 */
        /* <DEDUP_REMOVED lines=50> */
[----:B--234-:R-:W-:Y:S01]  /*0960*/  NOP ;  /* 0x0000000000007918 */ /* 0x01cfe20000000000 */
.L_x_10:
[----:B-1----:R-:W-:Y:S05]  /*0970*/  BSYNC.RECONVERGENT B0 ;  /* 0x0000000000007941 */ /* 0x002fea0003800200 */
.L_x_9:
[----:B------:R-:W1:Y:S01]  /*0980*/  SHFL.IDX PT, R2, R80, RZ, 0x1f ;  /* 0x00001fff50027589 */ /* 0x000e6200000e0000 */
[----:B------:R-:W-:Y:S01]  /*0990*/  NOP ;  /* 0x0000000000007918 */ /* 0x000fe20000000000 */
[----:B-1----:R-:W-:-:S13]  /*09a0*/  ISETP.NE.AND P0, PT, R2, 0x1, PT ;  /* 0x000000010200780c */ /* 0x002fda0003f05270 */
[----:B------:R-:W-:Y:S05]  /*09b0*/  @P0 BRA `(.L_x_11) ;  /* 0x0000000000400947 */ /* 0x000fea0003800000 */
        /* <DEDUP_REMOVED lines=9> */
[----:B------:R-:W-:Y:S01]  /*0a50*/  USHF.L.U32 UR6, UR6, 0x1, URZ ;  /* 0x0000000106067899 */ /* 0x000fe200080006ff */
[----:B------:R-:W-:Y:S01]  /*0a60*/  ELECT P0, URZ, PT ;  /* 0x0000000000ff782f */ /* 0x000fe20003800000 */
[----:B-1----:R-:W-:Y:S01]  /*0a70*/  ULEA UR4, UR4, UR5, 0x18 ;  /* 0x0000000504047291 */ /* 0x002fe2000f8ec0ff */
[----:B------:R-:W1:Y:S11]  /*0a80*/  FENCE.VIEW.ASYNC.S ;  /* 0x00000000000073c6 */ /* 0x000e760000000000 */
[----:B-1----:R1:W2:Y:S01]  /*0a90*/  SYNCS.EXCH.64 URZ, [UR4+0x1b0], UR8 ;  /* 0x0001b00804ff75b2 */ /* 0x0022a20008000100 */
[----:B------:R1:W3:Y:S01]  /*0aa0*/  SYNCS.EXCH.64 URZ, [UR4+0x1b8], UR6 ;  /* 0x0001b80604ff75b2 */ /* 0x0002e20008000100 */
[----:B------:R-:W-:Y:S01]  /*0ab0*/  NOP ;  /* 0x0000000000007918 */ /* 0x000fe20000000000 */
.L_x_11:
[----:B------:R-:W4:Y:S01]  /*0ac0*/  SHFL.IDX PT, R2, R80, RZ, 0x1f ;  /* 0x00001fff50027589 */ /* 0x000f2200000e0000 */
[----:B------:R-:W-:Y:S01]  /*0ad0*/  NOP ;  /* 0x0000000000007918 */ /* 0x000fe20000000000 */
[----:B----4-:R-:W-:-:S13]  /*0ae0*/  ISETP.NE.AND P0, PT, R2, 0x3, PT ;  /* 0x000000030200780c */ /* 0x010fda0003f05270 */
[----:B------:R-:W-:Y:S05]  /*0af0*/  @P0 BRA `(.L_x_12) ;  /* 0x0000000000300947 */ /* 0x000fea0003800000 */
[----:B-1----:R-:W1:Y:S01]  /*0b00*/  S2UR UR4, SR_CgaCtaId ;  /* 0x00000000000479c3 */ /* 0x002e620000008800 */
[----:B------:R-:W-:Y:S01]  /*0b10*/  UMOV UR6, 0x400 ;  /* 0x0000040000067882 */ /* 0x000fe20000000000 */
[----:B------:R-:W-:Y:S01]  /*0b20*/  UMOV UR5, 0x20 ;  /* 0x0000002000057882 */ /* 0x000fe20000000000 */
[----:B------:R-:W-:Y:S01]  /*0b30*/  ELECT P0, URZ, PT ;  /* 0x0000000000ff782f */ /* 0x000fe20003800000 */
[----:B-1----:R-:W-:Y:S02]  /*0b40*/  ULEA UR6, UR4, UR6, 0x18 ;  /* 0x0000000604067291 */ /* 0x002fe4000f8ec0ff */
[----:B------:R-:W-:-:S04]  /*0b50*/  UIADD3 UR4, UPT, UPT, -UR5, 0x100000, URZ ;  /* 0x0010000005047890 */ /* 0x000fc8000fffe1ff */
[----:B------:R-:W-:Y:S02]  /*0b60*/  USHF.L.U32 UR5, UR4, 0xb, URZ ;  /* 0x0000000b04057899 */ /* 0x000fe400080006ff */
[----:B------:R-:W-:Y:S01]  /*0b70*/  USHF.L.U32 UR4, UR4, 0x1, URZ ;  /* 0x0000000104047899 */ /* 0x000fe200080006ff */
[----:B------:R-:W1:Y:S11]  /*0b80*/  FENCE.VIEW.ASYNC.S ;  /* 0x00000000000073c6 */ /* 0x000e760000000000 */
[----:B-1----:R4:W1:Y:S01]  /*0b90*/  SYNCS.EXCH.64 URZ, [UR6+0x1c0], UR4 ;  /* 0x0001c00406ff75b2 */ /* 0x0028620008000100 */
[----:B------:R4:W1:Y:S02]  /*0ba0*/  SYNCS.EXCH.64 URZ, [UR6+0x1c8], UR4 ;  /* 0x0001c80406ff75b2 */ /* 0x0008640008000100 */
[----:B----4-:R-:W-:Y:S01]  /*0bb0*/  NOP ;  /* 0x0000000000007918 */ /* 0x010fe20000000000 */
.L_x_12:
[----:B------:R-:W4:Y:S01]  /*0bc0*/  SHFL.IDX PT, R2, R80, RZ, 0x1f ;  /* 0x00001fff50027589 */ /* 0x000f2200000e0000 */
[----:B------:R-:W-:Y:S01]  /*0bd0*/  NOP ;  /* 0x0000000000007918 */ /* 0x000fe20000000000 */
[----:B----4-:R-:W-:-:S13]  /*0be0*/  ISETP.NE.AND P0, PT, R2, 0x4, PT ;  /* 0x000000040200780c */ /* 0x010fda0003f05270 */
[----:B------:R-:W-:Y:S05]  /*0bf0*/  @P0 BRA `(.L_x_13) ;  /* 0x00000000004c0947 */ /* 0x000fea0003800000 */
[----:B-1----:R-:W1:Y:S01]  /*0c00*/  S2UR UR6, SR_CgaCtaId ;  /* 0x00000000000679c3 */ /* 0x002e620000008800 */
[----:B------:R-:W-:Y:S01]  /*0c10*/  UMOV UR4, 0x1e0 ;  /* 0x000001e000047882 */ /* 0x000fe20000000000 */
[----:B------:R-:W-:Y:S01]  /*0c20*/  UMOV UR5, 0x400 ;  /* 0x0000040000057882 */ /* 0x000fe20000000000 */
[----:B------:R-:W-:Y:S01]  /*0c30*/  USEL UR4, UR4, 0x1a0, UP3 ;  /* 0x000001a004047887 */ /* 0x000fe20009800000 */
[----:B------:R-:W-:Y:S01]  /*0c40*/  UMOV UR8, 0x1 ;  /* 0x0000000100087882 */ /* 0x000fe20000000000 */
[----:B------:R-:W-:Y:S01]  /*0c50*/  ELECT P0, URZ, PT ;  /* 0x0000000000ff782f */ /* 0x000fe20003800000 */
[----:B------:R-:W-:-:S04]  /*0c60*/  UIADD3 UR8, UPT, UPT, -UR8, 0x100000, URZ ;  /* 0x0010000008087890 */ /* 0x000fc8000fffe1ff */
[----:B------:R-:W-:Y:S02]  /*0c70*/  USHF.L.U32 UR9, UR8, 0xb, URZ ;  /* 0x0000000b08097899 */ /* 0x000fe400080006ff */
[----:B------:R-:W-:Y:S02]  /*0c80*/  USHF.L.U32 UR8, UR8, 0x1, URZ ;  /* 0x0000000108087899 */ /* 0x000fe400080006ff */
[----:B-1----:R-:W-:Y:S02]  /*0c90*/  ULEA UR6, UR6, UR5, 0x18 ;  /* 0x0000000506067291 */ /* 0x002fe4000f8ec0ff */
[----:B------:R-:W-:-:S04]  /*0ca0*/  UIADD3 UR4, UPT, UPT, -UR4, 0x100000, URZ ;  /* 0x0010000004047890 */ /* 0x000fc8000fffe1ff */
[----:B------:R-:W-:Y:S02]  /*0cb0*/  USHF.L.U32 UR5, UR4, 0xb, URZ ;  /* 0x0000000b04057899 */ /* 0x000fe400080006ff */
[----:B------:R-:W-:Y:S01]  /*0cc0*/  USHF.L.U32 UR4, UR4, 0x1, URZ ;  /* 0x0000000104047899 */ /* 0x000fe200080006ff */
[----:B------:R-:W1:Y:S03]  /*0cd0*/  FENCE.VIEW.ASYNC.S ;  /* 0x00000000000073c6 */ /* 0x000e660000000000 */
[----:B-1----:R4:W1:Y:S08]  /*0ce0*/  SYNCS.EXCH.64 URZ, [UR6+0x1d0], UR8 ;  /* 0x0001d00806ff75b2 */ /* 0x0028700008000100 */
[----:B------:R4:W1:Y:S01]  /*0cf0*/  SYNCS.EXCH.64 URZ, [UR6+0x1e0], UR4 ;  /* 0x0001e00406ff75b2 */ /* 0x0008620008000100 */
[----:B------:R4:W1:Y:S01]  /*0d00*/  SYNCS.EXCH.64 URZ, [UR6+0x1d8], UR8 ;  /* 0x0001d80806ff75b2 */ /* 0x0008620008000100 */
[----:B------:R4:W1:Y:S02]  /*0d10*/  SYNCS.EXCH.64 URZ, [UR6+0x1e8], UR4 ;  /* 0x0001e80406ff75b2 */ /* 0x0008640008000100 */
[----:B----4-:R-:W-:Y:S01]  /*0d20*/  NOP ;  /* 0x0000000000007918 */ /* 0x010fe20000000000 */
.L_x_13:
[----:B------:R-:W4:Y:S01]  /*0d30*/  SHFL.IDX PT, R2, R80, RZ, 0x1f ;  /* 0x00001fff50027589 */ /* 0x000f2200000e0000 */
[----:B------:R-:W-:Y:S01]  /*0d40*/  NOP ;  /* 0x0000000000007918 */ /* 0x000fe20000000000 */
[----:B----4-:R-:W-:-:S13]  /*0d50*/  ISETP.NE.AND P0, PT, R2, 0x5, PT ;  /* 0x000000050200780c */ /* 0x010fda0003f05270 */
[----:B------:R-:W-:Y:S05]  /*0d60*/  @P0 BRA `(.L_x_14) ;  /* 0x0000000000580947 */ /* 0x000fea0003800000 */
[----:B-1----:R-:W1:Y:S01]  /*0d70*/  S2UR UR4, SR_CgaCtaId ;  /* 0x00000000000479c3 */ /* 0x002e620000008800 */
        /* <DEDUP_REMOVED lines=12> */
[----:B-1----:R4:W1:Y:S01]  /*0e40*/  SYNCS.EXCH.64 URZ, [UR4+0x1f0], UR8 ;  /* 0x0001f00804ff75b2 */ /* 0x0028620008000100 */
[----:B------:R4:W1:Y:S01]  /*0e50*/  SYNCS.EXCH.64 URZ, [UR4+0x210], UR6 ;  /* 0x0002100604ff75b2 */ /* 0x0008620008000100 */
[----:B------:R4:W1:Y:S01]  /*0e60*/  SYNCS.EXCH.64 URZ, [UR4+0x1f8], UR8 ;  /* 0x0001f80804ff75b2 */ /* 0x0008620008000100 */
[----:B------:R4:W1:Y:S01]  /*0e70*/  SYNCS.EXCH.64 URZ, [UR4+0x218], UR6 ;  /* 0x0002180604ff75b2 */ /* 0x0008620008000100 */
[----:B------:R4:W1:Y:S01]  /*0e80*/  SYNCS.EXCH.64 URZ, [UR4+0x200], UR8 ;  /* 0x0002000804ff75b2 */ /* 0x0008620008000100 */
[----:B------:R4:W1:Y:S01]  /*0e90*/  SYNCS.EXCH.64 URZ, [UR4+0x220], UR6 ;  /* 0x0002200604ff75b2 */ /* 0x0008620008000100 */
[----:B------:R4:W1:Y:S01]  /*0ea0*/  SYNCS.EXCH.64 URZ, [UR4+0x208], UR8 ;  /* 0x0002080804ff75b2 */ /* 0x0008620008000100 */
[----:B------:R4:W1:Y:S02]  /*0eb0*/  SYNCS.EXCH.64 URZ, [UR4+0x228], UR6 ;  /* 0x0002280604ff75b2 */ /* 0x0008640008000100 */
[----:B----4-:R-:W-:Y:S01]  /*0ec0*/  NOP ;  /* 0x0000000000007918 */ /* 0x010fe20000000000 */
.L_x_14:
[----:B------:R-:W4:Y:S01]  /*0ed0*/  SHFL.IDX PT, R2, R80, RZ, 0x1f ;  /* 0x00001fff50027589 */ /* 0x000f2200000e0000 */
[----:B------:R-:W1:Y:S01]  /*0ee0*/  S2UR UR48, SR_CgaCtaId ;  /* 0x00000000003079c3 */ /* 0x000e620000008800 */
[----:B------:R-:W-:Y:S01]  /*0ef0*/  NOP ;  /* 0x0000000000007918 */ /* 0x000fe20000000000 */
[----:B----4-:R-:W-:-:S13]  /*0f00*/  ISETP.NE.AND P0, PT, R2, 0x3, PT ;  /* 0x000000030200780c */ /* 0x010fda0003f05270 */
[----:B-1----:R-:W-:Y:S05]  /*0f10*/  @P0 BRA `(.L_x_15) ;  /* 0x0000000000340947 */ /* 0x002fea0003800000 */
[----:B------:R-:W-:Y:S01]  /*0f20*/  UMOV UR4, 0x400 ;  /* 0x0000040000047882 */ /* 0x000fe20000000000 */
[----:B------:R-:W-:Y:S01]  /*0f30*/  UMOV UR6, 0x20 ;  /* 0x0000002000067882 */ /* 0x000fe20000000000 */
[----:B------:R-:W-:Y:S02]  /*0f40*/  ULEA UR4, UR48, UR4, 0x18 ;  /* 0x0000000430047291 */ /* 0x000fe4000f8ec0ff */
[----:B------:R-:W-:-:S04]  /*0f50*/  UIADD3 UR6, UPT, UPT, -UR6, 0x100000, URZ ;  /* 0x0010000006067890 */ /* 0x000fc8000fffe1ff */
[----:B------:R-:W-:Y:S02]  /*0f60*/  USHF.L.U32 UR7, UR6, 0xb, URZ ;  /* 0x0000000b06077899 */ /* 0x000fe400080006ff */
[----:B------:R-:W-:Y:S01]  /*0f70*/  USHF.L.U32 UR6, UR6, 0x1, URZ ;  /* 0x0000000106067899 */ /* 0x000fe200080006ff */
[----:B------:R-:W-:Y:S01]  /*0f80*/  ELECT P0, URZ, PT ;  /* 0x0000000000ff782f */ /* 0x000fe20003800000 */
[----:B------:R-:W1:Y:S10]  /*0f90*/  FENCE.VIEW.ASYNC.S ;  /* 0x00000000000073c6 */ /* 0x000e740000000000 */
[----:B-1----:R1:W4:Y:S01]  /*0fa0*/  SYNCS.EXCH.64 URZ, [UR4+0x230], UR6 ;  /* 0x0002300604ff75b2 */ /* 0x0023220008000100 */
[----:B------:R1:W1:Y:S01]  /*0fb0*/  SYNCS.EXCH.64 URZ, [UR4+0x240], UR6 ;  /* 0x0002400604ff75b2 */ /* 0x0002620008000100 */
[----:B------:R1:W1:Y:S01]  /*0fc0*/  SYNCS.EXCH.64 URZ, [UR4+0x238], UR6 ;  /* 0x0002380604ff75b2 */ /* 0x0002620008000100 */
[----:B------:R1:W1:Y:S01]  /*0fd0*/  SYNCS.EXCH.64 URZ, [UR4+0x248], UR6 ;  /* 0x0002480604ff75b2 */ /* 0x0002620008000100 */
[----:B------:R-:W-:Y:S01]  /*0fe0*/  NOP ;  /* 0x0000000000007918 */ /* 0x000fe20000000000 */
.L_x_15:
[----:B-1----:R-:W1:Y:S01]  /*0ff0*/  LDCU UR4, c[0x0][0x36c] ;  /* 0x00006d80ff0477ac */ /* 0x002e620008000800 */
[----:B------:R-:W-:Y:S01]  /*1000*/  ISETP.NE.OR P3, PT, R0, 0x2, !P3 ;  /* 0x000000020000780c */ /* 0x000fe20005f65670 */
[----:B------:R-:W-:Y:S01]  /*1010*/  NOP ;  /* 0x0000000000007918 */ /* 0x000fe20000000000 */
[----:B------:R-:W-:Y:S01]  /*1020*/  LOP3.LUT R0, R76, 0x1f, RZ, 0xc0, !PT ;  /* 0x0000001f4c007812 */ /* 0x000fe200078ec0ff */
[----:B------:R-:W-:Y:S02]  /*1030*/  UISETP.NE.AND UP4, UPT, UR18, 0x2, UPT ;  /* 0x000000021200788c */ /* 0x000fe4000bf85270 */
[----:B------:R-:W-:Y:S02]  /*1040*/  UISETP.NE.AND UP5, UPT, UR18, URZ, UPT ;  /* 0x000000ff1200728c */ /* 0x000fe4000bfa5270 */
[----:B-1----:R-:W-:-:S09]  /*1050*/  UISETP.EQ.U32.AND UP6, UPT, UR4, 0x1, UPT ;  /* 0x000000010400788c */ /* 0x002fd2000bfc2070 */
[----:B------:R-:W-:Y:S05]  /*1060*/  BRA.U !UP6, `(.L_x_16) ;  /* 0x000000010e087547 */ /* 0x000fea000b800000 */
[----:B--234-:R-:W-:Y:S01]  /*1070*/  UCGABAR_ARV ;  /* 0x00000000000079c7 */ /* 0x01cfe20008000000 */
[----:B------:R-:W-:Y:S05]  /*1080*/  BRA `(.L_x_17) ;  /* 0x0000000000047947 */ /* 0x000fea0003800000 */
.L_x_16:
[----:B--234-:R-:W-:Y:S01]  /*1090*/  NOP ;  /* 0x0000000000007918 */ /* 0x01cfe20000000000 */
.L_x_17:
[----:B------:R-:W1:Y:S01]  /*10a0*/  S2UR UR46, SR_CTAID.X ;  /* 0x00000000002e79c3 */ /* 0x000e620000002500 */
[----:B------:R-:W-:-:S05]  /*10b0*/  CS2R.32 R3, SR_CgaSize ;  /* 0x0000000000037805 */ /* 0x000fca0000008a00 */
[----:B------:R-:W-:-:S05]  /*10c0*/  IMAD R3, R3, -0xa0, RZ ;  /* 0xffffff6003037824 */ /* 0x000fca00078e02ff */
[----:B------:R-:W-:-:S14]  /*10d0*/  R2UR UR5, R3 ;  /* 0x00000000030572ca */ /* 0x000fdc00000e0000 */
[----:B------:R-:W2:Y:S01]  /*10e0*/  LDCU UR5, c[0x0][UR5+0x2b0] ;  /* 0x00005600050577ac */ /* 0x000ea20008000800 */
[----:B------:R-:W-:-:S05]  /*10f0*/  CS2R.32 R3, SR_CgaSize ;  /* 0x0000000000037805 */ /* 0x000fca0000008a00 */
[----:B------:R-:W-:-:S05]  /*1100*/  IMAD R3, R3, -0xa0, RZ ;  /* 0xffffff6003037824 */ /* 0x000fca00078e02ff */
[----:B------:R-:W-:-:S14]  /*1110*/  R2UR UR4, R3 ;  /* 0x00000000030472ca */ /* 0x000fdc00000e0000 */
[----:B------:R-:W3:Y:S01]  /*1120*/  LDCU UR4, c[0x0][UR4+0x2b4] ;  /* 0x00005680040477ac */ /* 0x000ee20008000800 */
[----:B------:R-:W4:Y:S01]  /*1130*/  S2UR UR45, SR_CTAID.Y ;  /* 0x00000000002d79c3 */ /* 0x000f220000002600 */
[----:B------:R-:W-:-:S05]  /*1140*/  CS2R.32 R3, SR_CgaSize ;  /* 0x0000000000037805 */ /* 0x000fca0000008a00 */
[----:B------:R-:W-:-:S05]  /*1150*/  IMAD R3, R3, -0xa0, RZ ;  /* 0xffffff6003037824 */ /* 0x000fca00078e02ff */
[----:B------:R-:W-:-:S14]  /*1160*/  R2UR UR60, R3 ;  /* 0x00000000033c72ca */ /* 0x000fdc00000e0000 */
[----:B------:R-:W3:Y:S01]  /*1170*/  LDCU UR60, c[0x0][UR60+0x2a0] ;  /* 0x000054003c3c77ac */ /* 0x000ee20008000800 */
[----:B------:R-:W-:-:S05]  /*1180*/  CS2R.32 R3, SR_CgaSize ;  /* 0x0000000000037805 */ /* 0x000fca0000008a00 */
[----:B------:R-:W-:-:S05]  /*1190*/  IMAD R3, R3, -0xa0, RZ ;  /* 0xffffff6003037824 */ /* 0x000fca00078e02ff */
[----:B------:R-:W-:-:S14]  /*11a0*/  R2UR UR57, R3 ;  /* 0x00000000033972ca */ /* 0x000fdc00000e0000 */
[----:B------:R-:W3:Y:S01]  /*11b0*/  LDCU UR57, c[0x0][UR57+0x2a4] ;  /* 0x00005480393977ac */ /* 0x000ee20008000800 */
[----:B------:R-:W-:Y:S01]  /*11c0*/  USHF.L.U32 UR24, UR48, 0xb, URZ ;  /* 0x0000000b30187899 */ /* 0x000fe200080006ff */
[----:B------:R-:W3:Y:S01]  /*11d0*/  LDCU UR19, c[0x0][0xb24] ;  /* 0x00016480ff1377ac */ /* 0x000ee20008000800 */
[----:B------:R-:W3:Y:S01]  /*11e0*/  LDCU UR42, c[0x0][0xb24] ;  /* 0x00016480ff2a77ac */ /* 0x000ee20008000800 */
[----:B-1----:R-:W-:Y:S01]  /*11f0*/  I2FP.F32.U32 R3, UR46 ;  /* 0x0000002e00037c45 */ /* 0x002fe20008201000 */
[----:B------:R-:W1:Y:S04]  /*1200*/  LDCU UR22, c[0x0][0xb30] ;  /* 0x00016600ff1677ac */ /* 0x000e680008000800 */
[----:B--2---:R-:W-:Y:S01]  /*1210*/  FMUL R3, R3, UR5 ;  /* 0x0000000503037c20 */ /* 0x004fe20008400000 */
[----:B------:R-:W-:Y:S01]  /*1220*/  ULOP3.LUT UR24, UR24, 0x800, URZ, 0xc0, !UPT ;  /* 0x0000080018187892 */ /* 0x000fe2000f8ec0ff */
[----:B----4-:R-:W-:-:S04]  /*1230*/  I2FP.F32.U32 R2, UR45 ;  /* 0x0000002d00027c45 */ /* 0x010fc80008201000 */
[----:B------:R-:W2:Y:S01]  /*1240*/  F2I.U32.TRUNC.NTZ R3, R3 ;  /* 0x0000000300037305 */ /* 0x000ea2000020f000 */
[----:B---3--:R-:W-:-:S07]  /*1250*/  FMUL R2, R2, UR4 ;  /* 0x0000000402027c20 */ /* 0x008fce0008400000 */
[----:B------:R-:W3:Y:S01]  /*1260*/  F2I.U32.TRUNC.NTZ R2, R2 ;  /* 0x0000000200027305 */ /* 0x000ee2000020f000 */
[----:B--2---:R-:W-:Y:S02]  /*1270*/  R2UR UR5, R3 ;  /* 0x00000000030572ca */ /* 0x004fe400000e0000 */
[----:B---3--:R-:W-:Y:S02]  /*1280*/  R2UR UR4, R2 ;  /* 0x00000000020472ca */ /* 0x008fe400000e0000 */
[----:B------:R-:W-:-:S09]  /*1290*/  PRMT R2, RZ, 0x7610, R2 ;  /* 0x00007610ff027816 */ /* 0x000fd20000000002 */
[----:B------:R-:W-:-:S04]  /*12a0*/  UIADD3 UR5, UPT, UPT, -UR5, URZ, URZ ;  /* 0x000000ff05057290 */ /* 0x000fc8000fffe1ff */
[----:B------:R-:W-:Y:S02]  /*12b0*/  UIMAD UR60, UR60, UR5, UR46 ;  /* 0x000000053c3c72a4 */ /* 0x000fe4000f8e022e */
[----:B------:R-:W-:-:S04]  /*12c0*/  UIADD3 UR4, UPT, UPT, -UR4, URZ, URZ ;  /* 0x000000ff04047290 */ /* 0x000fc8000fffe1ff */
[----:B------:R-:W-:Y:S01]  /*12d0*/  UIMAD UR57, UR57, UR4, UR45 ;  /* 0x00000004393972a4 */ /* 0x000fe2000f8e022d */
[----:B-1----:R-:W-:Y:S11]  /*12e0*/  BRA.U UP5, `(.L_x_18) ;  /* 0x0000000105247547 */ /* 0x002ff6000b800000 */
[----:B------:R-:W-:-:S04]  /*12f0*/  UISETP.NE.AND UP0, UPT, UR57, URZ, UPT ;  /* 0x000000ff3900728c */ /* 0x000fc8000bf05270 */
[----:B------:R-:W-:-:S04]  /*1300*/  UISETP.EQ.OR UP0, UPT, UR60, URZ, !UP0 ;  /* 0x000000ff3c00728c */ /* 0x000fc8000c702670 */
[----:B------:R-:W-:Y:S02]  /*1310*/  USEL UR5, URZ, 0x1, !UP0 ;  /* 0x00000001ff057887 */ /* 0x000fe4000c000000 */
[----:B------:R-:W-:-:S04]  /*1320*/  UISETP.NE.AND UP0, UPT, UR57, URZ, UPT ;  /* 0x000000ff3900728c */ /* 0x000fc8000bf05270 */
[----:B------:R-:W-:Y:S02]  /*1330*/  USEL UR4, URZ, 0x2, UP0 ;  /* 0x00000002ff047887 */ /* 0x000fe40008000000 */
[----:B------:R-:W-:-:S04]  /*1340*/  UISETP.NE.AND UP0, UPT, UR60, 0x1, UPT ;  /* 0x000000013c00788c */ /* 0x000fc8000bf05270 */
[----:B------:R-:W-:-:S04]  /*1350*/  USEL UR4, UR4, 0x2, UP0 ;  /* 0x0000000204047887 */ /* 0x000fc80008000000 */
[----:B------:R-:W-:-:S06]  /*1360*/  UIADD3 UR4, UPT, UPT, UR5, UR4, URZ ;  /* 0x0000000405047290 */ /* 0x000fcc000fffe0ff */
[----:B------:R-:W-:-:S07]  /*1370*/  MOV R2, UR4 ;  /* 0x0000000400027c02 */ /* 0x000fce0008000f00 */
.L_x_18:
[----:B------:R-:W1:Y:S01]  /*1380*/  S2UR UR36, SR_CTAID.Z ;  /* 0x00000000002479c3 */ /* 0x000e620000002700 */
[----:B------:R-:W-:-:S09]  /*1390*/  UISETP.GE.AND UP0, UPT, UR19, 0x1, UPT ;  /* 0x000000011300788c */ /* 0x000fd2000bf06270 */
[----:B------:R-:W-:Y:S05]  /*13a0*/  BRA.U !UP0, `(.L_x_19) ;  /* 0x0000000108d07547 */ /* 0x000fea000b800000 */
[----:B------:R-:W2:Y:S01]  /*13b0*/  LDCU UR20, c[0x0][0xb0c] ;  /* 0x00016180ff1477ac */ /* 0x000ea20008000800 */
[----:B------:R-:W3:Y:S01]  /*13c0*/  LDCU.128 UR12, c[0x0][0xb10] ;  /* 0x00016200ff0c77ac */ /* 0x000ee20008000c00 */
[----:B------:R-:W4:Y:S01]  /*13d0*/  LDCU UR6, c[0x0][0x370] ;  /* 0x00006e00ff0677ac */ /* 0x000f220008000800 */
[----:B------:R-:W1:Y:S01]  /*13e0*/  LDCU UR7, c[0x0][0x374] ;  /* 0x00006e80ff0777ac */ /* 0x000e620008000800 */
[----:B------:R-:W1:Y:S01]  /*13f0*/  LDCU UR21, c[0x0][0xb20] ;  /* 0x00016400ff1577ac */ /* 0x000e620008000800 */
[----:B--2---:R-:W-:Y:S02]  /*1400*/  UISETP.NE.AND UP0, UPT, UR20, 0x1, UPT ;  /* 0x000000011400788c */ /* 0x004fe4000bf05270 */
[----:B---3--:R-:W-:Y:S01]  /*1410*/  UIMAD.WIDE.U32 UR4, UR46, UR12, URZ ;  /* 0x0000000c2e0472a5 */ /* 0x008fe2000f8e00ff */
[----:B------:R-:W2:Y:S01]  /*1420*/  LDCU.64 UR8, c[0x0][0xb28] ;  /* 0x00016500ff0877ac */ /* 0x000ea20008000a00 */
[----:B----4-:R-:W-:Y:S02]  /*1430*/  UIMAD.WIDE.U32 UR10, UR6, UR12, URZ ;  /* 0x0000000c060a72a5 */ /* 0x010fe4000f8e00ff */
[----:B------:R-:W-:-:S02]  /*1440*/  USHF.R.U32.HI UR5, URZ, UR13, UR5 ;  /* 0x0000000dff057299 */ /* 0x000fc40008011605 */
[----:B------:R-:W-:Y:S02]  /*1450*/  UISETP.NE.AND UP2, UPT, UR19, 0x1, UPT ;  /* 0x000000011300788c */ /* 0x000fe4000bf45270 */
[----:B------:R-:W-:Y:S01]  /*1460*/  USEL UR5, UR46, UR5, !UP0 ;  /* 0x000000052e057287 */ /* 0x000fe2000c000000 */
[----:B------:R-:W-:Y:S01]  /*1470*/  UMOV UR10, UR11 ;  /* 0x0000000b000a7c82 */ /* 0x000fe20008000000 */
[----:B------:R-:W-:Y:S02]  /*1480*/  UIMAD.WIDE.U32 UR16, UR45, UR15, URZ ;  /* 0x0000000f2d1072a5 */ /* 0x000fe4000f8e00ff */
[----:B------:R-:W-:Y:S02]  /*1490*/  @UP0 USHF.R.U32.HI UR6, URZ, UR13, UR10 ;  /* 0x0000000dff060299 */ /* 0x000fe4000801160a */
[----:B------:R-:W-:Y:S02]  /*14a0*/  UISETP.NE.AND UP0, UPT, UR14, 0x1, UPT ;  /* 0x000000010e00788c */ /* 0x000fe4000bf05270 */
[----:B-1----:R-:W-:-:S02]  /*14b0*/  UIMAD.WIDE.U32 UR10, UR7, UR15, URZ ;  /* 0x0000000f070a72a5 */ /* 0x002fc4000f8e00ff */
[----:B--2---:R-:W-:Y:S01]  /*14c0*/  UIMAD.WIDE.U32 UR12, UR6, UR8, URZ ;  /* 0x00000008060c72a5 */ /* 0x004fe2000f8e00ff */
[----:B------:R-:W-:Y:S02]  /*14d0*/  UMOV UR4, UR17 ;  /* 0x0000001100047c82 */ /* 0x000fe40008000000 */
[----:B------:R-:W-:Y:S02]  /*14e0*/  USHF.R.U32.HI UR4, URZ, UR21, UR4 ;  /* 0x00000015ff047299 */ /* 0x000fe40008011604 */
[----:B------:R-:W-:Y:S02]  /*14f0*/  UMOV UR10, UR11 ;  /* 0x0000000b000a7c82 */ /* 0x000fe40008000000 */
[----:B------:R-:W-:Y:S01]  /*1500*/  UMOV UR12, UR13 ;  /* 0x0000000d000c7c82 */ /* 0x000fe20008000000 */
[----:B------:R-:W-:Y:S02]  /*1510*/  @UP0 USHF.R.U32.HI UR7, URZ, UR21, UR10 ;  /* 0x00000015ff070299 */ /* 0x000fe4000801160a */
[----:B------:R-:W-:-:S02]  /*1520*/  USEL UR4, UR45, UR4, !UP0 ;  /* 0x000000042d047287 */ /* 0x000fc4000c000000 */
[----:B------:R-:W-:Y:S02]  /*1530*/  UIMAD.WIDE.U32 UR10, UR7, UR8, URZ ;  /* 0x00000008070a72a5 */ /* 0x000fe4000f8e00ff */
[----:B------:R-:W-:Y:S02]  /*1540*/  @UP2 USHF.R.U32.HI UR6, URZ, UR9, UR12 ;  /* 0x00000009ff062299 */ /* 0x000fe4000801160c */
[----:B------:R-:W-:-:S03]  /*1550*/  UIMAD.WIDE.U32 UR12, UR4, UR8, URZ ;  /* 0x00000008040c72a5 */ /* 0x000fc6000f8e00ff */
[----:B------:R-:W-:Y:S02]  /*1560*/  UMOV UR10, UR11 ;  /* 0x0000000b000a7c82 */ /* 0x000fe40008000000 */
[----:B------:R-:W-:Y:S02]  /*1570*/  @UP2 USHF.R.U32.HI UR7, URZ, UR9, UR10 ;  /* 0x00000009ff072299 */ /* 0x000fe4000801160a */
[----:B------:R-:W-:Y:S02]  /*1580*/  UIMAD UR10, UR6, UR19, URZ ;  /* 0x00000013060a72a4 */ /* 0x000fe4000f8e02ff */
[----:B------:R-:W-:-:S04]  /*1590*/  UIMAD UR7, UR7, UR19, URZ ;  /* 0x00000013070772a4 */ /* 0x000fc8000f8e02ff */
[----:B------:R-:W-:-:S03]  /*15a0*/  UISETP.GE.AND UP0, UPT, UR4, UR7, UPT ;  /* 0x000000070400728c */ /* 0x000fc6000bf06270 */
[----:B------:R-:W-:Y:S01]  /*15b0*/  UMOV UR7, UR13 ;  /* 0x0000000d00077c82 */ /* 0x000fe20008000000 */
[----:B------:R-:W-:Y:S02]  /*15c0*/  UISETP.GE.OR UP0, UPT, UR5, UR10, UP0 ;  /* 0x0000000a0500728c */ /* 0x000fe40008706670 */
[----:B------:R-:W-:Y:S02]  /*15d0*/  UIMAD.WIDE.U32 UR10, UR5, UR8, URZ ;  /* 0x00000008050a72a5 */ /* 0x000fe4000f8e00ff */
[----:B------:R-:W-:Y:S02]  /*15e0*/  USHF.R.U32.HI UR7, URZ, UR9, UR7 ;  /* 0x00000009ff077299 */ /* 0x000fe40008011607 */
[----:B------:R-:W-:Y:S02]  /*15f0*/  UIADD3 UR10, UPT, UPT, -UR4, URZ, URZ ;  /* 0x000000ff040a7290 */ /* 0x000fe4000fffe1ff */
[----:B------:R-:W-:Y:S02]  /*1600*/  USEL UR7, UR4, UR7, !UP2 ;  /* 0x0000000704077287 */ /* 0x000fe4000d000000 */
[----:B------:R-:W-:Y:S01]  /*1610*/  UIMAD UR10, UR14, UR10, UR45 ;  /* 0x0000000a0e0a72a4 */ /* 0x000fe2000f8e022d */
[----:B------:R-:W-:Y:S01]  /*1620*/  @!UP0 UMOV UR8, UR11 ;  /* 0x0000000b00088c82 */ /* 0x000fe20008000000 */
[----:B------:R-:W-:-:S02]  /*1630*/  UIADD3 UR11, UPT, UPT, -UR5, URZ, URZ ;  /* 0x000000ff050b7290 */ /* 0x000fc4000fffe1ff */
[----:B------:R-:W-:Y:S02]  /*1640*/  @!UP0 USHF.R.U32.HI UR8, URZ, UR9, UR8 ;  /* 0x00000009ff088299 */ /* 0x000fe40008011608 */
[----:B------:R-:W-:Y:S02]  /*1650*/  UIADD3 UR9, UPT, UPT, -UR7, URZ, URZ ;  /* 0x000000ff07097290 */ /* 0x000fe4000fffe1ff */
[----:B------:R-:W-:Y:S02]  /*1660*/  @!UP0 USEL UR8, UR5, UR8, !UP2 ;  /* 0x0000000805088287 */ /* 0x000fe4000d000000 */
[----:B------:R-:W-:Y:S02]  /*1670*/  UIMAD UR9, UR19, UR9, UR4 ;  /* 0x00000009130972a4 */ /* 0x000fe4000f8e0204 */
[----:B------:R-:W-:Y:S02]  /*1680*/  @!UP0 UIADD3 UR7, UPT, UPT, UR7, -UR8, URZ ;  /* 0x8000000807078290 */ /* 0x000fe4000fffe0ff */
[----:B------:R-:W-:-:S02]  /*1690*/  @!UP0 UIMAD UR6, UR9, UR6, UR8 ;  /* 0x00000006090682a4 */ /* 0x000fc4000f8e0208 */
[----:B------:R-:W-:Y:S02]  /*16a0*/  @!UP0 UIMAD UR4, UR7, UR19, UR5 ;  /* 0x00000013070482a4 */ /* 0x000fe4000f8e0205 */
[----:B------:R-:W-:Y:S02]  /*16b0*/  UIMAD UR46, UR20, UR11, UR46 ;  /* 0x0000000b142e72a4 */ /* 0x000fe4000f8e022e */
[----:B------:R-:W-:Y:S01]  /*16c0*/  UIMAD UR45, UR4, UR14, UR10 ;  /* 0x0000000e042d72a4 */ /* 0x000fe2000f8e020a */
[----:B------:R-:W-:Y:S02]  /*16d0*/  @!UP0 UMOV UR5, UR6 ;  /* 0x0000000600058c82 */ /* 0x000fe40008000000 */
[----:B------:R-:W-:-:S12]  /*16e0*/  UIMAD UR46, UR5, UR20, UR46 ;  /* 0x00000014052e72a4 */ /* 0x000fd8000f8e022e */
.L_x_19:
[----:B------:R-:W-:-:S09]  /*16f0*/  UISETP.NE.AND UP0, UPT, UR22, 0x1, UPT ;  /* 0x000000011600788c */ /* 0x000fd2000bf05270 */
[----:B------:R-:W-:Y:S05]  /*1700*/  BRA.U UP0, `(.L_x_20) ;  /* 0x0000000100407547 */ /* 0x000fea000b800000 */
[----:B------:R-:W2:Y:S01]  /*1710*/  LDCU.128 UR8, c[0x0][0xb10] ;  /* 0x00016200ff0877ac */ /* 0x000ea20008000c00 */
[----:B------:R-:W3:Y:S01]  /*1720*/  LDCU UR12, c[0x0][0xb0c] ;  /* 0x00016180ff0c77ac */ /* 0x000ee20008000800 */
[----:B------:R-:W4:Y:S01]  /*1730*/  LDCU UR13, c[0x0][0xb20] ;  /* 0x00016400ff0d77ac */ /* 0x000f220008000800 */
[----:B--2---:R-:W-:Y:S02]  /*1740*/  UIMAD.WIDE.U32 UR4, UR46, UR8, URZ ;  /* 0x000000082e0472a5 */ /* 0x004fe4000f8e00ff */
[----:B------:R-:W-:Y:S02]  /*1750*/  UIMAD.WIDE.U32 UR6, UR45, UR11, URZ ;  /* 0x0000000b2d0672a5 */ /* 0x000fe4000f8e00ff */
[----:B---3--:R-:W-:Y:S02]  /*1760*/  UISETP.NE.AND UP0, UPT, UR12, 0x1, UPT ;  /* 0x000000010c00788c */ /* 0x008fe4000bf05270 */
[----:B------:R-:W-:-:S03]  /*1770*/  USHF.R.U32.HI UR5, URZ, UR9, UR5 ;  /* 0x00000009ff057299 */ /* 0x000fc60008011605 */
[----:B------:R-:W-:Y:S01]  /*1780*/  UMOV UR4, UR7 ;  /* 0x0000000700047c82 */ /* 0x000fe20008000000 */
[----:B------:R-:W-:Y:S02]  /*1790*/  USEL UR5, UR46, UR5, !UP0 ;  /* 0x000000052e057287 */ /* 0x000fe4000c000000 */
[----:B------:R-:W-:Y:S02]  /*17a0*/  UISETP.NE.AND UP0, UPT, UR10, 0x1, UPT ;  /* 0x000000010a00788c */ /* 0x000fe4000bf05270 */
[----:B----4-:R-:W-:-:S04]  /*17b0*/  USHF.R.U32.HI UR4, URZ, UR13, UR4 ;  /* 0x0000000dff047299 */ /* 0x010fc80008011604 */
[----:B------:R-:W-:-:S04]  /*17c0*/  USEL UR4, UR45, UR4, !UP0 ;  /* 0x000000042d047287 */ /* 0x000fc8000c000000 */
[----:B------:R-:W-:Y:S02]  /*17d0*/  UIADD3 UR6, UPT, UPT, UR5, -UR4, URZ ;  /* 0x8000000405067290 */ /* 0x000fe4000fffe0ff */
[----:B------:R-:W-:Y:S02]  /*17e0*/  UIADD3 UR4, UPT, UPT, -UR5, UR4, URZ ;  /* 0x0000000405047290 */ /* 0x000fe4000fffe1ff */
[----:B------:R-:W-:Y:S02]  /*17f0*/  UIMAD UR45, UR6, UR10, UR45 ;  /* 0x0000000a062d72a4 */ /* 0x000fe4000f8e022d */
[----:B------:R-:W-:-:S12]  /*1800*/  UIMAD UR46, UR4, UR12, UR46 ;  /* 0x0000000c042e72a4 */ /* 0x000fd8000f8e022e */
.L_x_20:
[----:B------:R-:W-:Y:S01]  /*1810*/  UISETP.NE.AND UP0, UPT, UR18, 0x2, UPT ;  /* 0x000000021200788c */ /* 0x000fe2000bf05270 */
[----:B------:R-:W-:Y:S09]  /*1820*/  BRA.U !UP6, `(.L_x_21) ;  /* 0x000000010e0c7547 */ /* 0x000ff2000b800000 */
[----:B------:R-:W-:Y:S01]  /*1830*/  UCGABAR_WAIT ;  /* 0x0000000000007dc7 */ /* 0x000fe20008000000 */
[----:B------:R-:W-:Y:S01]  /*1840*/  CCTL.IVALL ;  /* 0x00000000ff00798f */ /* 0x000fe20002000000 */
[----:B------:R-:W-:Y:S05]  /*1850*/  BRA `(.L_x_22) ;  /* 0x0000000000047947 */ /* 0x000fea0003800000 */
.L_x_21:
[----:B------:R-:W-:Y:S06]  /*1860*/  BAR.SYNC.DEFER_BLOCKING 0x0 ;  /* 0x0000000000007b1d */ /* 0x000fec0000010000 */
.L_x_22:
[----:B------:R-:W-:Y:S05]  /*1870*/  BRA.U UP0, `(.L_x_23) ;  /* 0x0000001d00fc7547 */ /* 0x000fea000b800000 */
[----:B------:R-:W2:Y:S01]  /*1880*/  LDCU UR6, c[0x0][0x38c] ;  /* 0x00007180ff0677ac */ /* 0x000ea20008000800 */
[----:B------:R-:W-:Y:S01]  /*1890*/  PLOP3.LUT P1, PT, PT, PT, UP3, 0x80, 0x8 ;  /* 0x000000000008781c */ /* 0x000fe20003f2f038 */
[----:B------:R-:W-:Y:S01]  /*18a0*/  IMAD.MOV.U32 R12, RZ, RZ, 0x1 ;  /* 0x00000001ff0c7424 */ /* 0x000fe200078e00ff */
[----:B------:R-:W-:Y:S01]  /*18b0*/  ISETP.EQ.OR P2, PT, R0, RZ, P3 ;  /* 0x000000ff0000720c */ /* 0x000fe20001f42670 */
[----:B------:R-:W-:Y:S01]  /*18c0*/  UISETP.NE.AND UP1, UPT, UR18, URZ, UPT ;  /* 0x000000ff1200728c */ /* 0x000fe2000bf25270 */
[----:B------:R-:W-:Y:S01]  /*18d0*/  PLOP3.LUT P1, PT, P1, PT, PT, 0x8, 0x80 ;  /* 0x000000000080781c */ /* 0x000fe20000f2e170 */
[----:B------:R-:W-:Y:S01]  /*18e0*/  USEL UR25, URZ, 0x1, UP4 ;  /* 0x00000001ff197887 */ /* 0x000fe2000a000000 */
[----:B------:R-:W-:Y:S01]  /*18f0*/  CS2R R10, SRZ ;  /* 0x00000000000a7805 */ /* 0x000fe2000001ff00 */
[----:B------:R-:W-:Y:S01]  /*1900*/  IMAD.MOV.U32 R9, RZ, RZ, RZ ;  /* 0x000000ffff097224 */ /* 0x000fe200078e00ff */
[----:B------:R-:W3:Y:S01]  /*1910*/  LDCU UR39, c[0x0][0x370] ;  /* 0x00006e00ff2777ac */ /* 0x000ee20008000800 */
[----:B------:R-:W-:Y:S01]  /*1920*/  IMAD.MOV.U32 R8, RZ, RZ, 0x1 ;  /* 0x00000001ff087424 */ /* 0x000fe200078e00ff */
[----:B------:R-:W4:Y:S01]  /*1930*/  LDCU.64 UR28, c[0x0][0x348] ;  /* 0x00006900ff1c77ac */ /* 0x000f220008000a00 */
[----:B------:R-:W-:-:S02]  /*1940*/  USHF.R.U32.HI UR44, URZ, 0x6, UR24 ;  /* 0x00000006ff2c7899 */ /* 0x000fc40008011618 */
[----:B--2---:R-:W-:Y:S02]  /*1950*/  UIADD3 UR5, UPT, UPT, UR6, 0x3f, URZ ;  /* 0x0000003f06057890 */ /* 0x004fe4000fffe0ff */
[----:B------:R-:W-:Y:S02]  /*1960*/  UIADD3 UR47, UPT, UPT, UR6, 0x7e, URZ ;  /* 0x0000007e062f7890 */ /* 0x000fe4000fffe0ff */
[----:B------:R-:W-:Y:S01]  /*1970*/  USHF.R.S32.HI UR4, URZ, 0x1f, UR5 ;  /* 0x0000001fff047899 */ /* 0x000fe20008011405 */
[----:B------:R-:W2:Y:S03]  /*1980*/  LDCU UR38, c[0x0][0x374] ;  /* 0x00006e80ff2677ac */ /* 0x000ea60008000800 */
[----:B------:R-:W-:Y:S02]  /*1990*/  ULEA.HI UR4, UR4, UR5, URZ, 0x6 ;  /* 0x0000000504047291 */ /* 0x000fe4000f8f30ff */
[----:B------:R-:W-:-:S02]  /*19a0*/  USEL UR25, UR25, 0x2, UP1 ;  /* 0x0000000219197887 */ /* 0x000fc40008800000 */
[----:B------:R-:W-:Y:S02]  /*19b0*/  USHF.R.S32.HI UR41, URZ, 0x6, UR4 ;  /* 0x00000006ff297899 */ /* 0x000fe40008011404 */
[----:B------:R-:W-:Y:S02]  /*19c0*/  UIADD3 UR4, UPT, UPT, UR6, -0x1, URZ ;  /* 0xffffffff06047890 */ /* 0x000fe4000fffe0ff */
[----:B------:R-:W-:Y:S02]  /*19d0*/  UISETP.LT.U32.AND UP0, UPT, UR41, 0x1b, UPT ;  /* 0x0000001b2900788c */ /* 0x000fe4000bf01070 */
[----:B------:R-:W-:Y:S02]  /*19e0*/  UISETP.GE.U32.AND UP2, UPT, UR4, -0x7f, UPT ;  /* 0xffffff810400788c */ /* 0x000fe4000bf46070 */
[----:B------:R-:W-:Y:S01]  /*19f0*/  USEL UR40, UR41, 0x1b, UP0 ;  /* 0x0000001b29287887 */ /* 0x000fe20008000000 */
[----:B------:R-:W-:-:S03]  /*1a00*/  UMOV UR5, URZ ;  /* 0x000000ff00057c82 */ /* 0x000fc60008000000 */
[----:B------:R-:W-:Y:S02]  /*1a10*/  UIADD3 UR21, UPT, UPT, UR40, -0x1, URZ ;  /* 0xffffffff28157890 */ /* 0x000fe4000fffe0ff */
[----:B------:R-:W-:-:S03]  /*1a20*/  UIADD3 UR43, UPT, UPT, UR41, -UR40, URZ ;  /* 0x80000028292b7290 */ /* 0x000fc6000fffe0ff */
[----:B------:R-:W-:-:S04]  /*1a30*/  @UP2 UIADD3 UR21, UPT, UPT, UR40, URZ, URZ ;  /* 0x000000ff28152290 */ /* 0x000fc8000fffe0ff */
[----:B--234-:R-:W-:-:S12]  /*1a40*/  UIADD3 UR21, UPT, UPT, UR21, 0x1, URZ ;  /* 0x0000000115157890 */ /* 0x01cfd8000fffe0ff */
.L_x_43:
[----:B------:R-:W-:Y:S01]  /*1a50*/  UISETP.NE.AND UP0, UPT, UR48, URZ, UPT ;  /* 0x000000ff3000728c */ /* 0x000fe2000bf05270 */
[----:B------:R-:W2:Y:S08]  /*1a60*/  S2UR UR48, SR_CgaCtaId ;  /* 0x00000000003079c3 */ /* 0x000eb00000008800 */
[----:B------:R-:W-:Y:S05]  /*1a70*/  BRA.U UP0, `(.L_x_24) ;  /* 0x0000000100347547 */ /* 0x000fea000b800000 */
[----:B------:R-:W3:Y:S01]  /*1a80*/  S2R R0, SR_CgaCtaId ;  /* 0x0000000000007919 */ /* 0x000ee20000008800 */
[----:B------:R-:W-:-:S04]  /*1a90*/  MOV R2, 0x400 ;  /* 0x0000040000027802 */ /* 0x000fc80000000f00 */
[----:B---3--:R-:W-:Y:S02]  /*1aa0*/  LEA R0, R0, R2, 0x18 ;  /* 0x0000000200007211 */ /* 0x008fe400078ec0ff */
[----:B------:R-:W-:-:S03]  /*1ab0*/  SHF.L.U32 R2, R8, 0x1f, RZ ;  /* 0x0000001f08027819 */ /* 0x000fc600000006ff */
[----:B------:R-:W-:-:S04]  /*1ac0*/  IMAD R0, R9, 0x8, R0 ;  /* 0x0000000809007824 */ /* 0x000fc800078e0200 */
[----:B------:R-:W3:Y:S02]  /*1ad0*/  SYNCS.PHASECHK.TRANS64.TRYWAIT P0, [R0+URZ+0x240], R2 ;  /* 0x00024002000075a7 */ /* 0x000ee400080011ff */
[----:B---3--:R-:W-:Y:S05]  /*1ae0*/  @!P0 BRA `(.L_x_25) ;  /* 0x0000005c00188947 */ /* 0x008fea0003800000 */
.L_x_126:
[----:B------:R-:W-:Y:S01]  /*1af0*/  VIADD R9, R9, 0x1 ;  /* 0x0000000109097836 */ /* 0x000fe20000000000 */
[----:B------:R3:W-:Y:S04]  /*1b00*/  SYNCS.ARRIVE.TRANS64.A1T0 RZ, [R0+URZ+0x230], RZ ;  /* 0x000230ff00ff79a7 */ /* 0x0007e800081000ff */
[----:B------:R-:W-:-:S04]  /*1b10*/  ISETP.NE.AND P0, PT, R9, 0x2, PT ;  /* 0x000000020900780c */ /* 0x000fc80003f05270 */
[----:B------:R-:W-:Y:S02]  /*1b20*/  SEL R9, R9, RZ, P0 ;  /* 0x000000ff09097207 */ /* 0x000fe40000000000 */
[----:B---3--:R-:W-:-:S04]  /*1b30*/  SEL R0, RZ, 0x1, P0 ;  /* 0x00000001ff007807 */ /* 0x008fc80000000000 */
[----:B------:R-:W-:-:S07]  /*1b40*/  LOP3.LUT R8, R8, R0, RZ, 0x3c, !PT ;  /* 0x0000000008087212 */ /* 0x000fce00078e3cff */
.L_x_24:
[----:B------:R-:W-:Y:S01]  /*1b50*/  UMOV UR6, 0x400 ;  /* 0x0000040000067882 */ /* 0x000fe20000000000 */
[----:B------:R-:W-:Y:S01]  /*1b60*/  SHF.L.U32 R0, R12, 0x1f, RZ ;  /* 0x0000001f0c007819 */ /* 0x000fe200000006ff */
[----:B--2---:R-:W-:Y:S02]  /*1b70*/  ULEA UR6, UR48, UR6, 0x18 ;  /* 0x0000000630067291 */ /* 0x004fe4000f8ec0ff */
[----:B------:R-:W-:Y:S02]  /*1b80*/  UISETP.GE.U32.AND UP0, UPT, UR47, 0x7f, UPT ;  /* 0x0000007f2f00788c */ /* 0x000fe4000bf06070 */
[----:B------:R-:W-:Y:S02]  /*1b90*/  ULEA UR4, UR5, UR6, 0x3 ;  /* 0x0000000605047291 */ /* 0x000fe4000f8e18ff */
[----:B------:R-:W-:Y:S02]  /*1ba0*/  USHF.L.U32 UR35, UR46, 0x6, URZ ;  /* 0x000000062e237899 */ /* 0x000fe400080006ff */
[----:B------:R-:W-:Y:S01]  /*1bb0*/  ULEA UR11, UR45, UR44, 0x6 ;  /* 0x0000002c2d0b7291 */ /* 0x000fe2000f8e30ff */
[----:B------:R-:W-:-:S04]  /*1bc0*/  UMOV UR13, URZ ;  /* 0x000000ff000d7c82 */ /* 0x000fc80008000000 */
[----:B------:R2:W3:Y:S01]  /*1bd0*/  SYNCS.PHASECHK.TRANS64.TRYWAIT P0, [UR4+0xd8], R0 ;  /* 0x0000d800ff0075a7 */ /* 0x0004e20008001104 */
[----:B------:R-:W-:Y:S06]  /*1be0*/  BRA.U !UP0, `(.L_x_26) ;  /* 0x0000000108bc7547 */ /* 0x000fec000b800000 */
[----:B------:R-:W-:Y:S01]  /*1bf0*/  UMOV UR7, URZ ;  /* 0x000000ff00077c82 */ /* 0x000fe20008000000 */
[----:B------:R-:W-:-:S05]  /*1c00*/  UMOV UR4, UR5 ;  /* 0x0000000500047c82 */ /* 0x000fca0008000000 */
.L_x_32:
[----:B------:R-:W-:Y:S01]  /*1c10*/  ULEA UR33, UR4, UR6, 0x3 ;  /* 0x0000000604217291 */ /* 0x000fe2000f8e18ff */
[----:B---3--:R-:W-:Y:S01]  /*1c20*/  @!P3 MOV R2, 0x2000 ;  /* 0x000020000002b802 */ /* 0x008fe20000000f00 */
[----:B-1-34-:R-:W-:Y:S10]  /*1c30*/  @P0 BRA `(.L_x_27) ;  /* 0x00000000000c0947 */ /* 0x01aff40003800000 */
[----:B------:R-:W-:-:S04]  /*1c40*/  SHF.L.U32 R3, R12, 0x1f, RZ ;  /* 0x0000001f0c037819 */ /* 0x000fc800000006ff */
[----:B------:R-:W3:Y:S02]  /*1c50*/  SYNCS.PHASECHK.TRANS64.TRYWAIT P0, [UR33+0xd8], R3 ;  /* 0x0000d803ff0075a7 */ /* 0x000ee40008001121 */
[----:B---3--:R-:W-:Y:S05]  /*1c60*/  @!P0 BRA `(.L_x_28) ;  /* 0x0000005800cc8947 */ /* 0x008fea0003800000 */
.L_x_27:
[----:B------:R3:W-:Y:S01]  /*1c70*/  @!P3 SYNCS.ARRIVE.TRANS64 RZ, [UR33], R2 ;  /* 0x00000002ffffb9a7 */ /* 0x0007e20008000021 */
[----:B------:R-:W-:-:S04]  /*1c80*/  ULOP3.LUT UR5, UR25, 0x2, URZ, 0xfc, !UPT ;  /* 0x0000000219057892 */ /* 0x000fc8000f8efcff */
[----:B------:R-:W-:-:S09]  /*1c90*/  UISETP.NE.AND UP0, UPT, UR5, 0x2, UPT ;  /* 0x000000020500788c */ /* 0x000fd2000bf05270 */
[----:B------:R-:W-:Y:S05]  /*1ca0*/  BRA.U UP0, `(.L_x_29) ;  /* 0x0000000100047547 */ /* 0x000fea000b800000 */
[----:B-1----:R-:W-:Y:S05]  /*1cb0*/  BPT.TRAP 0x1 ;  /* 0x000000040000795c */ /* 0x002fea0000300000 */
.L_x_29:
[----:B------:R-:W-:Y:S04]  /*1cc0*/  BSSY.RECONVERGENT B0, `(.L_x_30) ;  /* 0x0000003000007945 */ /* 0x000fe80003800200 */
[----:B------:R-:W-:Y:S05]  /*1cd0*/  @P2 BRA `(.L_x_31) ;  /* 0x0000000000042947 */ /* 0x000fea0003800000 */
[----:B-1----:R-:W-:Y:S05]  /*1ce0*/  BPT.TRAP 0x1 ;  /* 0x000000040000795c */ /* 0x002fea0000300000 */
.L_x_31:
[----:B-1----:R-:W-:Y:S05]  /*1cf0*/  BSYNC.RECONVERGENT B0 ;  /* 0x0000000000007941 */ /* 0x002fea0003800200 */
.L_x_30:
[----:B------:R-:W-:Y:S02]  /*1d00*/  UIADD3 UR5, UPT, UPT, UR4, 0x1, URZ ;  /* 0x0000000104057890 */ /* 0x000fe4000fffe0ff */
[----:B------:R-:W-:Y:S02]  /*1d10*/  USHF.L.U32 UR34, UR7, 0x6, URZ ;  /* 0x0000000607227899 */ /* 0x000fe400080006ff */
[----:B------:R-:W-:Y:S02]  /*1d20*/  UISETP.NE.AND UP0, UPT, UR5, 0x1b, UPT ;  /* 0x0000001b0500788c */ /* 0x000fe4000bf05270 */
[----:B------:R-:W-:Y:S02]  /*1d30*/  USHF.L.U32 UR32, UR4, 0xc, URZ ;  /* 0x0000000c04207899 */ /* 0x000fe400080006ff */
[----:B------:R-:W-:Y:S02]  /*1d40*/  USEL UR9, URZ, 0x1, UP0 ;  /* 0x00000001ff097887 */ /* 0x000fe40008000000 */
[----:B------:R-:W-:-:S02]  /*1d50*/  USEL UR5, UR5, URZ, UP0 ;  /* 0x000000ff05057287 */ /* 0x000fc40008000000 */
[----:B------:R-:W-:Y:S02]  /*1d60*/  UIADD3 UR14, UP0, UPT, UR28, 0x180, URZ ;  /* 0x000001801c0e7890 */ /* 0x000fe4000ff1e0ff */
[----:B------:R-:W-:Y:S01]  /*1d70*/  ULEA UR8, UR5, UR6, 0x3 ;  /* 0x0000000605087291 */ /* 0x000fe2000f8e18ff */
[----:B------:R-:W-:Y:S01]  /*1d80*/  LOP3.LUT R12, R12, UR9, RZ, 0x3c, !PT ;  /* 0x000000090c0c7c12 */ /* 0x000fe2000f8e3cff */
[----:B------:R-:W-:Y:S02]  /*1d90*/  UIADD3 UR7, UPT, UPT, UR7, 0x1, URZ ;  /* 0x0000000107077890 */ /* 0x000fe4000fffe0ff */
[----:B------:R-:W-:Y:S01]  /*1da0*/  UIADD3 UR16, UP1, UPT, UR28, 0x80, URZ ;  /* 0x000000801c107890 */ /* 0x000fe2000ff3e0ff */
[----:B--2---:R-:W-:Y:S01]  /*1db0*/  SHF.L.U32 R0, R12, 0x1f, RZ ;  /* 0x0000001f0c007819 */ /* 0x004fe200000006ff */
[----:B------:R-:W-:Y:S02]  /*1dc0*/  UIADD3.X UR15, UPT, UPT, URZ, UR29, URZ, UP0, !UPT ;  /* 0x0000001dff0f7290 */ /* 0x000fe400087fe4ff */
[----:B------:R-:W-:Y:S01]  /*1dd0*/  UISETP.NE.AND UP0, UPT, UR7, UR21, UPT ;  /* 0x000000150700728c */ /* 0x000fe2000bf05270 */
[----:B------:R4:W1:Y:S01]  /*1de0*/  SYNCS.PHASECHK.TRANS64.TRYWAIT P0, [UR8+0xd8], R0 ;  /* 0x0000d800ff0075a7 */ /* 0x0008620008001108 */
[----:B------:R-:W-:-:S02]  /*1df0*/  ULOP3.LUT UR8, UR32, UR24, URZ, 0xfc, !UPT ;  /* 0x0000001820087292 */ /* 0x000fc4000f8efcff */
[----:B------:R-:W-:Y:S02]  /*1e00*/  UIADD3.X UR17, UPT, UPT, URZ, UR29, URZ, UP1, !UPT ;  /* 0x0000001dff117290 */ /* 0x000fe40008ffe4ff */
[----:B------:R-:W-:Y:S02]  /*1e10*/  UIADD3 UR32, UPT, UPT, UR6, 0x2600, UR32 ;  /* 0x0000260006207890 */ /* 0x000fe4000fffe020 */
[----:B------:R-:W-:Y:S01]  /*1e20*/  UIADD3 UR8, UPT, UPT, UR6, 0x1d600, UR8 ;  /* 0x0001d60006087890 */ /* 0x000fe2000fffe008 */
[----:B------:R-:W-:Y:S01]  /*1e30*/  UMOV UR18, 0x0 ;  /* 0x0000000000127882 */ /* 0x000fe20000000000 */
[----:B------:R-:W-:Y:S01]  /*1e40*/  UMOV UR19, 0x10000000 ;  /* 0x1000000000137882 */ /* 0x000fe20000000000 */
[----:B------:R-:W-:Y:S01]  /*1e50*/  UMOV UR4, 0x30000 ;  /* 0x0003000000047882 */ /* 0x000fe20000000000 */
[----:B------:R-:W-:Y:S01]  /*1e60*/  UMOV UR12, UR36 ;  /* 0x00000024000c7c82 */ /* 0x000fe20008000000 */
[----:B------:R-:W-:Y:S01]  /*1e70*/  UMOV UR9, UR33 ;  /* 0x0000002100097c82 */ /* 0x000fe20008000000 */
[----:B------:R-:W-:Y:S01]  /*1e80*/  UMOV UR10, UR34 ;  /* 0x00000022000a7c82 */ /* 0x000fe20008000000 */
[----:B------:R-:W-:Y:S01]  /*1e90*/  UTMALDG.3D [UR32], [UR16], desc[UR18] ;  /* 0x00001220100075b4 */ /* 0x000fe20008011000 */
[----:B------:R-:W-:Y:S01]  /*1ea0*/  UMOV UR13, UR21 ;  /* 0x00000015000d7c82 */ /* 0x000fe20008000000 */
[----:B------:R2:W-:Y:S02]  /*1eb0*/  UTMALDG.3D.MULTICAST [UR8], [UR14], UR4, desc[UR18] ;  /* 0x000012080e0073b4 */ /* 0x0005e40008011804 */
[----:B--2---:R-:W-:Y:S01]  /*1ec0*/  UMOV UR4, UR5 ;  /* 0x0000000500047c82 */ /* 0x004fe20008000000 */
[----:B------:R-:W-:Y:S05]  /*1ed0*/  BRA.U UP0, `(.L_x_32) ;  /* 0xfffffffd004c7547 */ /* 0x000fea000b83ffff */
.L_x_26:
[----:B------:R-:W-:Y:S01]  /*1ee0*/  ULEA UR4, UR5, UR6, 0x3 ;  /* 0x0000000605047291 */ /* 0x000fe2000f8e18ff */
[----:B--2-4-:R-:W-:Y:S01]  /*1ef0*/  SHF.L.U32 R0, R12, 0x1f, RZ ;  /* 0x0000001f0c007819 */ /* 0x014fe200000006ff */
[----:B------:R-:W-:Y:S01]  /*1f00*/  @!P1 SYNCS.ARRIVE.TRANS64.A1T0 RZ, [UR6+0x1c8], RZ ;  /* 0x0001c8ffffff99a7 */ /* 0x000fe20008100006 */
[----:B------:R-:W-:-:S06]  /*1f10*/  UISETP.GT.AND UP0, UPT, UR41, UR40, UPT ;  /* 0x000000282900728c */ /* 0x000fcc000bf04270 */
[----:B-1-3--:R1:W2:Y:S03]  /*1f20*/  SYNCS.PHASECHK.TRANS64.TRYWAIT P0, [UR4+0xd8], R0 ;  /* 0x0000d800ff0075a7 */ /* 0x00a2a60008001104 */
[----:B------:R-:W-:Y:S05]  /*1f30*/  BRA.U !UP0, `(.L_x_33) ;  /* 0x0000000108c07547 */ /* 0x000fea000b800000 */
[----:B------:R-:W-:Y:S01]  /*1f40*/  UIADD3 UR26, UPT, UPT, UR43, UR13, URZ ;  /* 0x0000000d2b1a7290 */ /* 0x000fe2000fffe0ff */
[----:B------:R-:W-:-:S11]  /*1f50*/  UMOV UR4, UR5 ;  /* 0x0000000500047c82 */ /* 0x000fd60008000000 */
.L_x_39:
[----:B------:R-:W-:Y:S01]  /*1f60*/  ULEA UR17, UR4, UR6, 0x3 ;  /* 0x0000000604117291 */ /* 0x000fe2000f8e18ff */
[----:B--2---:R-:W-:Y:S01]  /*1f70*/  @!P3 MOV R2, 0x2000 ;  /* 0x000020000002b802 */ /* 0x004fe20000000f00 */
[----:B--234-:R-:W-:Y:S10]  /*1f80*/  @P0 BRA `(.L_x_34) ;  /* 0x00000000000c0947 */ /* 0x01cff40003800000 */
[----:B------:R-:W-:-:S04]  /*1f90*/  SHF.L.U32 R3, R12, 0x1f, RZ ;  /* 0x0000001f0c037819 */ /* 0x000fc800000006ff */
[----:B------:R-:W2:Y:S02]  /*1fa0*/  SYNCS.PHASECHK.TRANS64.TRYWAIT P0, [UR17+0xd8], R3 ;  /* 0x0000d803ff0075a7 */ /* 0x000ea40008001111 */
[----:B--2---:R-:W-:Y:S05]  /*1fb0*/  @!P0 BRA `(.L_x_35) ;  /* 0x0000005800108947 */ /* 0x004fea0003800000 */
.L_x_34:
[----:B------:R2:W-:Y:S01]  /*1fc0*/  @!P3 SYNCS.ARRIVE.TRANS64 RZ, [UR17], R2 ;  /* 0x00000002ffffb9a7 */ /* 0x0005e20008000011 */
[----:B------:R-:W-:-:S04]  /*1fd0*/  ULOP3.LUT UR5, UR25, 0x2, URZ, 0xfc, !UPT ;  /* 0x0000000219057892 */ /* 0x000fc8000f8efcff */
[----:B------:R-:W-:-:S09]  /*1fe0*/  UISETP.NE.AND UP0, UPT, UR5, 0x2, UPT ;  /* 0x000000020500788c */ /* 0x000fd2000bf05270 */
[----:B------:R-:W-:Y:S05]  /*1ff0*/  BRA.U UP0, `(.L_x_36) ;  /* 0x0000000100047547 */ /* 0x000fea000b800000 */
[----:B------:R-:W-:Y:S05]  /*2000*/  BPT.TRAP 0x1 ;  /* 0x000000040000795c */ /* 0x000fea0000300000 */
.L_x_36:
[----:B------:R-:W-:Y:S04]  /*2010*/  BSSY.RECONVERGENT B0, `(.L_x_37) ;  /* 0x0000003000007945 */ /* 0x000fe80003800200 */
[----:B------:R-:W-:Y:S05]  /*2020*/  @P2 BRA `(.L_x_38) ;  /* 0x0000000000042947 */ /* 0x000fea0003800000 */
[----:B------:R-:W-:Y:S05]  /*2030*/  BPT.TRAP 0x1 ;  /* 0x000000040000795c */ /* 0x000fea0000300000 */
.L_x_38:
[----:B------:R-:W-:Y:S05]  /*2040*/  BSYNC.RECONVERGENT B0 ;  /* 0x0000000000007941 */ /* 0x000fea0003800200 */
.L_x_37:
[----:B------:R-:W-:Y:S02]  /*2050*/  UIADD3 UR5, UPT, UPT, UR4, 0x1, URZ ;  /* 0x0000000104057890 */ /* 0x000fe4000fffe0ff */
[----:B------:R-:W-:Y:S02]  /*2060*/  USHF.L.U32 UR18, UR13, 0x6, URZ ;  /* 0x000000060d127899 */ /* 0x000fe400080006ff */
[----:B------:R-:W-:Y:S02]  /*2070*/  UISETP.NE.AND UP0, UPT, UR5, 0x1b, UPT ;  /* 0x0000001b0500788c */ /* 0x000fe4000bf05270 */
[----:B------:R-:W-:Y:S02]  /*2080*/  USHF.L.U32 UR16, UR4, 0xc, URZ ;  /* 0x0000000c04107899 */ /* 0x000fe400080006ff */
[----:B------:R-:W-:Y:S02]  /*2090*/  USEL UR8, URZ, 0x1, UP0 ;  /* 0x00000001ff087887 */ /* 0x000fe40008000000 */
[----:B------:R-:W-:-:S02]  /*20a0*/  USEL UR5, UR5, URZ, UP0 ;  /* 0x000000ff05057287 */ /* 0x000fc40008000000 */
[----:B------:R-:W-:Y:S02]  /*20b0*/  UIADD3 UR22, UP0, UPT, UR28, 0x180, URZ ;  /* 0x000001801c167890 */ /* 0x000fe4000ff1e0ff */
[----:B------:R-:W-:Y:S01]  /*20c0*/  UIADD3 UR13, UPT, UPT, UR13, 0x1, URZ ;  /* 0x000000010d0d7890 */ /* 0x000fe2000fffe0ff */
[----:B------:R-:W-:Y:S01]  /*20d0*/  LOP3.LUT R12, R12, UR8, RZ, 0x3c, !PT ;  /* 0x000000080c0c7c12 */ /* 0x000fe2000f8e3cff */
[----:B------:R-:W-:Y:S02]  /*20e0*/  UIADD3 UR14, UP1, UPT, UR28, 0x80, URZ ;  /* 0x000000801c0e7890 */ /* 0x000fe4000ff3e0ff */
[----:B------:R-:W-:Y:S01]  /*20f0*/  UIADD3.X UR23, UPT, UPT, URZ, UR29, URZ, UP0, !UPT ;  /* 0x0000001dff177290 */ /* 0x000fe200087fe4ff */
[----:B-1----:R-:W-:Y:S01]  /*2100*/  SHF.L.U32 R0, R12, 0x1f, RZ ;  /* 0x0000001f0c007819 */ /* 0x002fe200000006ff */
[----:B------:R-:W-:Y:S02]  /*2110*/  ULOP3.LUT UR8, UR16, UR24, URZ, 0xfc, !UPT ;  /* 0x0000001810087292 */ /* 0x000fe4000f8efcff */
[----:B------:R-:W-:-:S02]  /*2120*/  UISETP.NE.AND UP0, UPT, UR13, UR26, UPT ;  /* 0x0000001a0d00728c */ /* 0x000fc4000bf05270 */
[----:B------:R-:W-:Y:S02]  /*2130*/  ULEA UR7, UR5, UR6, 0x3 ;  /* 0x0000000605077291 */ /* 0x000fe4000f8e18ff */
[----:B------:R-:W-:Y:S02]  /*2140*/  UIADD3 UR16, UPT, UPT, UR6, 0x2600, UR16 ;  /* 0x0000260006107890 */ /* 0x000fe4000fffe010 */
[----:B------:R-:W-:Y:S02]  /*2150*/  UIADD3.X UR15, UPT, UPT, URZ, UR29, URZ, UP1, !UPT ;  /* 0x0000001dff0f7290 */ /* 0x000fe40008ffe4ff */
[----:B------:R-:W-:Y:S01]  /*2160*/  UIADD3 UR8, UPT, UPT, UR6, 0x1d600, UR8 ;  /* 0x0001d60006087890 */ /* 0x000fe2000fffe008 */
[----:B------:R-:W-:Y:S01]  /*2170*/  UMOV UR30, 0x0 ;  /* 0x00000000001e7882 */ /* 0x000fe20000000000 */
[----:B------:R-:W-:Y:S01]  /*2180*/  UMOV UR31, 0x10000000 ;  /* 0x10000000001f7882 */ /* 0x000fe20000000000 */
[----:B------:R-:W-:Y:S01]  /*2190*/  UMOV UR19, UR35 ;  /* 0x0000002300137c82 */ /* 0x000fe20008000000 */
[----:B------:R-:W-:Y:S01]  /*21a0*/  UMOV UR20, UR36 ;  /* 0x0000002400147c82 */ /* 0x000fe20008000000 */
[----:B------:R3:W4:Y:S01]  /*21b0*/  SYNCS.PHASECHK.TRANS64.TRYWAIT P0, [UR7+0xd8], R0 ;  /* 0x0000d800ff0075a7 */ /* 0x0007220008001107 */
[----:B------:R-:W-:Y:S01]  /*21c0*/  UMOV UR4, 0x30000 ;  /* 0x0003000000047882 */ /* 0x000fe20000000000 */
[----:B------:R-:W-:Y:S01]  /*21d0*/  UMOV UR12, UR36 ;  /* 0x00000024000c7c82 */ /* 0x000fe20008000000 */
[----:B------:R-:W-:Y:S01]  /*21e0*/  UMOV UR9, UR17 ;  /* 0x0000001100097c82 */ /* 0x000fe20008000000 */
[----:B------:R-:W-:Y:S01]  /*21f0*/  UMOV UR10, UR18 ;  /* 0x00000012000a7c82 */ /* 0x000fe20008000000 */
[----:B------:R-:W-:Y:S01]  /*2200*/  UTMALDG.3D [UR16], [UR14], desc[UR30] ;  /* 0x00001e100e0075b4 */ /* 0x000fe20008011000 */
[----:B------:R1:W-:Y:S02]  /*2210*/  UTMALDG.3D.MULTICAST [UR8], [UR22], UR4, desc[UR30] ;  /* 0x00001e08160073b4 */ /* 0x0003e40008011804 */
[----:B-1----:R-:W-:Y:S01]  /*2220*/  UMOV UR4, UR5 ;  /* 0x0000000500047c82 */ /* 0x002fe20008000000 */
[----:B------:R-:W-:Y:S05]  /*2230*/  BRA.U UP0, `(.L_x_39) ;  /* 0xfffffffd00487547 */ /* 0x000fea000b83ffff */
.L_x_33:
[C---:B------:R-:W-:Y:S01]  /*2240*/  LEA R3, R11.reuse, UR6, 0x3 ;  /* 0x000000060b037c11 */ /* 0x040fe2000f8e18ff */
[----:B------:R-:W-:Y:S01]  /*2250*/  NOP ;  /* 0x0000000000007918 */ /* 0x000fe20000000000 */
[----:B-1-3--:R-:W-:Y:S02]  /*2260*/  SHF.L.U32 R0, R10, 0x1f, RZ ;  /* 0x0000001f0a007819 */ /* 0x00afe400000006ff */
[----:B------:R-:W-:Y:S02]  /*2270*/  LEA R4, R11, UR6, 0x4 ;  /* 0x000000060b047c11 */ /* 0x000fe4000f8e20ff */
[----:B--2-4-:R-:W1:Y:S02]  /*2280*/  SYNCS.PHASECHK.TRANS64.TRYWAIT P0, [R3+URZ+0x1d0], R0 ;  /* 0x0001d000030075a7 */ /* 0x014e6400080011ff */
[----:B-1----:R-:W-:Y:S05]  /*2290*/  @!P0 BRA `(.L_x_40) ;  /* 0x0000005400708947 */ /* 0x002fea0003800000 */
.L_x_129:
[----:B------:R-:W2:Y:S01]  /*22a0*/  LDS.128 R4, [R4+0x260] ;  /* 0x0002600004047984 */ /* 0x000ea20000000c00 */
[----:B------:R-:W-:Y:S01]  /*22b0*/  UISETP.GE.AND UP0, UPT, UR42, 0x1, UPT ;  /* 0x000000012a00788c */ /* 0x000fe2000bf06270 */
[----:B------:R-:W-:Y:S01]  /*22c0*/  @!PT LDS RZ, [RZ] ;  /* 0x00000000fffff984 */ /* 0x000fe20000000800 */
[----:B------:R-:W-:Y:S01]  /*22d0*/  @!PT LDS RZ, [RZ] ;  /* 0x00000000fffff984 */ /* 0x000fe20000000800 */
[----:B------:R-:W-:Y:S01]  /*22e0*/  @!PT LDS RZ, [RZ] ;  /* 0x00000000fffff984 */ /* 0x000fe20000000800 */
[----:B------:R-:W-:Y:S01]  /*22f0*/  @!PT LDS RZ, [RZ] ;  /* 0x00000000fffff984 */ /* 0x000fe20000000800 */
[----:B------:R3:W-:Y:S06]  /*2300*/  MEMBAR.ALL.CTA ;  /* 0x0000000000007992 */ /* 0x0007ec0000008000 */
[----:B---3--:R-:W3:Y:S01]  /*2310*/  FENCE.VIEW.ASYNC.S ;  /* 0x00000000000073c6 */ /* 0x008ee20000000000 */
[----:B--2---:R-:W-:-:S13]  /*2320*/  LOP3.LUT P0, RZ, R6, 0x1, RZ, 0xc0, !PT ;  /* 0x0000000106ff7812 */ /* 0x004fda000780c0ff */
[----:B---3--:R-:W-:Y:S01]  /*2330*/  VOTEU.ANY UP1, P0 ;  /* 0x0000000000ff7886 */ /* 0x008fe20000020100 */
[----:B------:R-:W-:-:S13]  /*2340*/  PLOP3.LUT P0, PT, PT, PT, UP1, 0x80, 0x8 ;  /* 0x000000000008781c */ /* 0x000fda0003f0f018 */
[----:B-1----:R-:W-:Y:S02]  /*2350*/  @P0 LOP3.LUT R0, R5, 0xffff, RZ, 0xc0, !PT ;  /* 0x0000ffff05000812 */ /* 0x002fe400078ec0ff */
[----:B------:R-:W-:Y:S02]  /*2360*/  @P0 MOV R2, R4 ;  /* 0x0000000400020202 */ /* 0x000fe40000000f00 */
[----:B------:R-:W-:Y:S01]  /*2370*/  @P0 R2UR UR7, R0 ;  /* 0x00000000000702ca */ /* 0x000fe200000e0000 */
[----:B------:R-:W-:Y:S01]  /*2380*/  VIADD R0, R3, 0x1e0 ;  /* 0x000001e003007836 */ /* 0x000fe20000000000 */
[----:B------:R-:W-:Y:S02]  /*2390*/  @P0 SHF.R.U32.HI R4, RZ, 0x10, R5 ;  /* 0x00000010ff040819 */ /* 0x000fe40000011605 */
[----:B------:R-:W-:Y:S02]  /*23a0*/  @P0 R2UR UR8, R2 ;  /* 0x00000000020802ca */ /* 0x000fe400000e0000 */
[----:B------:R-:W-:-:S02]  /*23b0*/  PRMT R0, RZ, 0x654, R0 ;  /* 0x00000654ff007816 */ /* 0x000fc40000000000 */
[----:B------:R-:W-:Y:S02]  /*23c0*/  @P0 R2UR UR4, R4 ;  /* 0x00000000040402ca */ /* 0x000fe400000e0000 */
[----:B------:R1:W-:Y:S03]  /*23d0*/  SYNCS.ARRIVE.TRANS64.RED.A1T0 RZ, [R0+URZ], RZ ;  /* 0x000000ff00ff79a7 */ /* 0x0003e600081004ff */
[----:B------:R-:W-:-:S04]  /*23e0*/  @UP1 UMOV UR27, UR7 ;  /* 0x00000007001b1c82 */ /* 0x000fc80008000000 */
[----:B------:R-:W-:-:S04]  /*23f0*/  @UP1 UMOV UR37, UR8 ;  /* 0x0000000800251c82 */ /* 0x000fc80008000000 */
[----:B------:R-:W-:Y:S01]  /*2400*/  @UP1 UMOV UR36, UR4 ;  /* 0x0000000400241c82 */ /* 0x000fe20008000000 */
[----:B------:R-:W-:Y:S05]  /*2410*/  BRA.U !UP0, `(.L_x_41) ;  /* 0x0000000108d47547 */ /* 0x000fea000b800000 */
[----:B------:R-:W2:Y:S01]  /*2420*/  LDCU.128 UR12, c[0x0][0xb10] ;  /* 0x00016200ff0c77ac */ /* 0x000ea20008000c00 */
[----:B------:R-:W3:Y:S01]  /*2430*/  LDCU UR26, c[0x0][0xb20] ;  /* 0x00016400ff1a77ac */ /* 0x000ee20008000800 */
[----:B------:R-:W4:Y:S01]  /*2440*/  LDCU UR20, c[0x0][0xb0c] ;  /* 0x00016180ff1477ac */ /* 0x000f220008000800 */
[----:B------:R-:W1:Y:S01]  /*2450*/  LDCU.64 UR10, c[0x0][0xb28] ;  /* 0x00016500ff0a77ac */ /* 0x000e620008000a00 */
[----:B------:R-:W-:Y:S02]  /*2460*/  UISETP.NE.AND UP3, UPT, UR42, 0x1, UPT ;  /* 0x000000012a00788c */ /* 0x000fe4000bf65270 */
[----:B--2---:R-:W-:Y:S02]  /*2470*/  UIMAD.WIDE.U32 UR16, UR38, UR15, URZ ;  /* 0x0000000f261072a5 */ /* 0x004fe4000f8e00ff */
[----:B------:R-:W-:Y:S02]  /*2480*/  UIMAD.WIDE.U32 UR8, UR39, UR12, URZ ;  /* 0x0000000c270872a5 */ /* 0x000fe4000f8e00ff */
[----:B------:R-:W-:-:S02]  /*2490*/  UISETP.NE.AND UP0, UPT, UR14, 0x1, UPT ;  /* 0x000000010e00788c */ /* 0x000fc4000bf05270 */
[----:B------:R-:W-:Y:S01]  /*24a0*/  UIMAD.WIDE.U32 UR22, UR27, UR15, URZ ;  /* 0x0000000f1b1672a5 */ /* 0x000fe2000f8e00ff */
[----:B------:R-:W-:Y:S02]  /*24b0*/  UMOV UR16, UR17 ;  /* 0x0000001100107c82 */ /* 0x000fe40008000000 */
[----:B------:R-:W-:Y:S01]  /*24c0*/  UMOV UR8, UR9 ;  /* 0x0000000900087c82 */ /* 0x000fe20008000000 */
[----:B---3--:R-:W-:Y:S02]  /*24d0*/  USHF.R.U32.HI UR16, URZ, UR26, UR16 ;  /* 0x0000001aff107299 */ /* 0x008fe40008011610 */
[----:B----4-:R-:W-:Y:S02]  /*24e0*/  UISETP.NE.AND UP2, UPT, UR20, 0x1, UPT ;  /* 0x000000011400788c */ /* 0x010fe4000bf45270 */
[----:B------:R-:W-:Y:S02]  /*24f0*/  USHF.R.U32.HI UR8, URZ, UR13, UR8 ;  /* 0x0000000dff087299 */ /* 0x000fe40008011608 */
[----:B------:R-:W-:-:S02]  /*2500*/  USEL UR7, UR38, UR16, !UP0 ;  /* 0x0000001026077287 */ /* 0x000fc4000c000000 */
[----:B------:R-:W-:Y:S02]  /*2510*/  USEL UR8, UR39, UR8, !UP2 ;  /* 0x0000000827087287 */ /* 0x000fe4000d000000 */
[----:B-1----:R-:W-:Y:S01]  /*2520*/  UIMAD.WIDE.U32 UR16, UR7, UR10, URZ ;  /* 0x0000000a071072a5 */ /* 0x002fe2000f8e00ff */
[----:B------:R-:W-:Y:S01]  /*2530*/  UMOV UR4, UR23 ;  /* 0x0000001700047c82 */ /* 0x000fe20008000000 */
[----:B------:R-:W-:Y:S02]  /*2540*/  UIMAD.WIDE.U32 UR18, UR37, UR12, URZ ;  /* 0x0000000c251272a5 */ /* 0x000fe4000f8e00ff */
[----:B------:R-:W-:-:S03]  /*2550*/  UIMAD.WIDE.U32 UR22, UR8, UR10, URZ ;  /* 0x0000000a081672a5 */ /* 0x000fc6000f8e00ff */
[----:B------:R-:W-:Y:S01]  /*2560*/  UMOV UR16, UR17 ;  /* 0x0000001100107c82 */ /* 0x000fe20008000000 */
[----:B------:R-:W-:Y:S02]  /*2570*/  USHF.R.U32.HI UR4, URZ, UR26, UR4 ;  /* 0x0000001aff047299 */ /* 0x000fe40008011604 */
[----:B------:R-:W-:Y:S01]  /*2580*/  @UP3 USHF.R.U32.HI UR7, URZ, UR11, UR16 ;  /* 0x0000000bff073299 */ /* 0x000fe20008011610 */
[----:B------:R-:W-:Y:S01]  /*2590*/  UMOV UR18, UR19 ;  /* 0x0000001300127c82 */ /* 0x000fe20008000000 */
[----:B------:R-:W-:Y:S01]  /*25a0*/  UMOV UR22, UR23 ;  /* 0x0000001700167c82 */ /* 0x000fe20008000000 */
[----:B------:R-:W-:Y:S02]  /*25b0*/  USHF.R.U32.HI UR13, URZ, UR13, UR18 ;  /* 0x0000000dff0d7299 */ /* 0x000fe40008011612 */
[----:B------:R-:W-:Y:S02]  /*25c0*/  USEL UR4, UR27, UR4, !UP0 ;  /* 0x000000041b047287 */ /* 0x000fe4000c000000 */
[----:B------:R-:W-:-:S02]  /*25d0*/  @UP3 USHF.R.U32.HI UR8, URZ, UR11, UR22 ;  /* 0x0000000bff083299 */ /* 0x000fc40008011616 */
[----:B------:R-:W-:Y:S02]  /*25e0*/  UIMAD UR9, UR42, UR7, URZ ;  /* 0x000000072a0972a4 */ /* 0x000fe4000f8e02ff */
[----:B------:R-:W-:Y:S02]  /*25f0*/  USEL UR7, UR37, UR13, !UP2 ;  /* 0x0000000d25077287 */ /* 0x000fe4000d000000 */
[----:B------:R-:W-:Y:S02]  /*2600*/  UIMAD UR12, UR42, UR8, URZ ;  /* 0x000000082a0c72a4 */ /* 0x000fe4000f8e02ff */
[----:B------:R-:W-:Y:S02]  /*2610*/  UISETP.GE.AND UP0, UPT, UR4, UR9, UPT ;  /* 0x000000090400728c */ /* 0x000fe4000bf06270 */
[----:B------:R-:W-:Y:S02]  /*2620*/  UIMAD.WIDE.U32 UR16, UR4, UR10, URZ ;  /* 0x0000000a041072a5 */ /* 0x000fe4000f8e00ff */
[----:B------:R-:W-:-:S02]  /*2630*/  UISETP.GE.OR UP0, UPT, UR7, UR12, UP0 ;  /* 0x0000000c0700728c */ /* 0x000fc40008706670 */
[----:B------:R-:W-:Y:S02]  /*2640*/  UIMAD.WIDE.U32 UR12, UR7, UR10, URZ ;  /* 0x0000000a070c72a5 */ /* 0x000fe4000f8e00ff */
[----:B------:R-:W-:Y:S01]  /*2650*/  UIADD3 UR15, UPT, UPT, -UR4, URZ, URZ ;  /* 0x000000ff040f7290 */ /* 0x000fe2000fffe1ff */
[----:B------:R-:W-:Y:S01]  /*2660*/  UMOV UR10, UR17 ;  /* 0x00000011000a7c82 */ /* 0x000fe20008000000 */
[----:B------:R-:W-:Y:S02]  /*2670*/  UIADD3 UR12, UPT, UPT, -UR7, URZ, URZ ;  /* 0x000000ff070c7290 */ /* 0x000fe4000fffe1ff */
[----:B------:R-:W-:-:S03]  /*2680*/  USHF.R.U32.HI UR10, URZ, UR11, UR10 ;  /* 0x0000000bff0a7299 */ /* 0x000fc6000801160a */
[----:B------:R-:W-:Y:S01]  /*2690*/  @!UP0 UMOV UR9, UR13 ;  /* 0x0000000d00098c82 */ /* 0x000fe20008000000 */
[----:B------:R-:W-:Y:S02]  /*26a0*/  UIMAD UR15, UR14, UR15, UR27 ;  /* 0x0000000f0e0f72a4 */ /* 0x000fe4000f8e021b */
[----:B------:R-:W-:Y:S02]  /*26b0*/  USEL UR10, UR4, UR10, !UP3 ;  /* 0x0000000a040a7287 */ /* 0x000fe4000d800000 */
[----:B------:R-:W-:Y:S02]  /*26c0*/  @!UP0 USHF.R.U32.HI UR9, URZ, UR11, UR9 ;  /* 0x0000000bff098299 */ /* 0x000fe40008011609 */
[----:B------:R-:W-:Y:S02]  /*26d0*/  UIADD3 UR11, UPT, UPT, -UR10, URZ, URZ ;  /* 0x000000ff0a0b7290 */ /* 0x000fe4000fffe1ff */
[----:B------:R-:W-:Y:S02]  /*26e0*/  @!UP0 USEL UR9, UR7, UR9, !UP3 ;  /* 0x0000000907098287 */ /* 0x000fe4000d800000 */
[----:B------:R-:W-:-:S02]  /*26f0*/  UIMAD UR11, UR42, UR11, UR4 ;  /* 0x0000000b2a0b72a4 */ /* 0x000fc4000f8e0204 */
[----:B------:R-:W-:Y:S02]  /*2700*/  @!UP0 UIADD3 UR10, UPT, UPT, UR10, -UR9, URZ ;  /* 0x800000090a0a8290 */ /* 0x000fe4000fffe0ff */
[----:B------:R-:W-:Y:S02]  /*2710*/  @!UP0 UIMAD UR9, UR11, UR8, UR9 ;  /* 0x000000080b0982a4 */ /* 0x000fe4000f8e0209 */
[----:B------:R-:W-:Y:S02]  /*2720*/  @!UP0 UIMAD UR4, UR42, UR10, UR7 ;  /* 0x0000000a2a0482a4 */ /* 0x000fe4000f8e0207 */
[----:B------:R-:W-:Y:S02]  /*2730*/  UIMAD UR8, UR20, UR12, UR37 ;  /* 0x0000000c140872a4 */ /* 0x000fe4000f8e0225 */
[----:B------:R-:W-:Y:S01]  /*2740*/  UIMAD UR27, UR4, UR14, UR15 ;  /* 0x0000000e041b72a4 */ /* 0x000fe2000f8e020f */
[----:B------:R-:W-:Y:S02]  /*2750*/  @!UP0 UMOV UR7, UR9 ;  /* 0x0000000900078c82 */ /* 0x000fe40008000000 */
[----:B------:R-:W-:-:S12]  /*2760*/  UIMAD UR37, UR7, UR20, UR8 ;  /* 0x00000014072572a4 */ /* 0x000fd8000f8e0208 */
.L_x_41:
[----:B------:R-:W2:Y:S02]  /*2770*/  LDCU UR4, c[0x0][0xb30] ;  /* 0x00016600ff0477ac */ /* 0x000ea40008000800 */
[----:B--2---:R-:W-:-:S09]  /*2780*/  UISETP.NE.AND UP0, UPT, UR4, 0x1, UPT ;  /* 0x000000010400788c */ /* 0x004fd2000bf05270 */
[----:B------:R-:W-:Y:S05]  /*2790*/  BRA.U UP0, `(.L_x_42) ;  /* 0x0000000100447547 */ /* 0x000fea000b800000 */
[----:B------:R-:W2:Y:S01]  /*27a0*/  LDCU.128 UR12, c[0x0][0xb10] ;  /* 0x00016200ff0c77ac */ /* 0x000ea20008000c00 */
[----:B------:R-:W3:Y:S01]  /*27b0*/  LDCU UR16, c[0x0][0xb0c] ;  /* 0x00016180ff1077ac */ /* 0x000ee20008000800 */
[----:B------:R-:W4:Y:S01]  /*27c0*/  LDCU UR17, c[0x0][0xb20] ;  /* 0x00016400ff1177ac */ /* 0x000f220008000800 */
[----:B--2---:R-:W-:Y:S02]  /*27d0*/  UIMAD.WIDE.U32 UR10, UR37, UR12, URZ ;  /* 0x0000000c250a72a5 */ /* 0x004fe4000f8e00ff */
[----:B------:R-:W-:Y:S02]  /*27e0*/  UIMAD.WIDE.U32 UR8, UR27, UR15, URZ ;  /* 0x0000000f1b0872a5 */ /* 0x000fe4000f8e00ff */
[----:B---3--:R-:W-:Y:S02]  /*27f0*/  UISETP.NE.AND UP2, UPT, UR16, 0x1, UPT ;  /* 0x000000011000788c */ /* 0x008fe4000bf45270 */
[----:B------:R-:W-:Y:S01]  /*2800*/  UISETP.NE.AND UP0, UPT, UR14, 0x1, UPT ;  /* 0x000000010e00788c */ /* 0x000fe2000bf05270 */
[----:B------:R-:W-:-:S02]  /*2810*/  UMOV UR7, UR11 ;  /* 0x0000000b00077c82 */ /* 0x000fc40008000000 */
[----:B------:R-:W-:Y:S01]  /*2820*/  UMOV UR4, UR9 ;  /* 0x0000000900047c82 */ /* 0x000fe20008000000 */
[----:B------:R-:W-:Y:S02]  /*2830*/  USHF.R.U32.HI UR7, URZ, UR13, UR7 ;  /* 0x0000000dff077299 */ /* 0x000fe40008011607 */
[----:B----4-:R-:W-:Y:S02]  /*2840*/  USHF.R.U32.HI UR4, URZ, UR17, UR4 ;  /* 0x00000011ff047299 */ /* 0x010fe40008011604 */
[----:B------:R-:W-:Y:S02]  /*2850*/  USEL UR7, UR37, UR7, !UP2 ;  /* 0x0000000725077287 */ /* 0x000fe4000d000000 */
[----:B------:R-:W-:-:S04]  /*2860*/  USEL UR4, UR27, UR4, !UP0 ;  /* 0x000000041b047287 */ /* 0x000fc8000c000000 */
[----:B------:R-:W-:Y:S02]  /*2870*/  UIADD3 UR8, UPT, UPT, UR7, -UR4, URZ ;  /* 0x8000000407087290 */ /* 0x000fe4000fffe0ff */
[----:B------:R-:W-:Y:S02]  /*2880*/  UIADD3 UR4, UPT, UPT, -UR7, UR4, URZ ;  /* 0x0000000407047290 */ /* 0x000fe4000fffe1ff */
[----:B------:R-:W-:Y:S02]  /*2890*/  UIMAD UR27, UR8, UR14, UR27 ;  /* 0x0000000e081b72a4 */ /* 0x000fe4000f8e021b */
[----:B------:R-:W-:-:S12]  /*28a0*/  UIMAD UR37, UR4, UR16, UR37 ;  /* 0x00000010042572a4 */ /* 0x000fd8000f8e0225 */
.L_x_42:
[----:B------:R-:W-:Y:S01]  /*28b0*/  VIADD R11, R11, 0x1 ;  /* 0x000000010b0b7836 */ /* 0x000fe20000000000 */
[----:B------:R-:W-:Y:S01]  /*28c0*/  PLOP3.LUT P1, PT, PT, PT, PT, 0x80, 0x8 ;  /* 0x000000000008781c */ /* 0x000fe20003f2f070 */
[----:B------:R-:W-:Y:S02]  /*28d0*/  UIADD3 UR46, UPT, UPT, UR37, UR60, URZ ;  /* 0x0000003c252e7290 */ /* 0x000fe4000fffe0ff */
[----:B------:R-:W-:Y:S01]  /*28e0*/  UIADD3 UR45, UPT, UPT, UR27, UR57, URZ ;  /* 0x000000391b2d7290 */ /* 0x000fe2000fffe0ff */
[----:B------:R-:W-:-:S04]  /*28f0*/  ISETP.NE.AND P0, PT, R11, 0x2, PT ;  /* 0x000000020b00780c */ /* 0x000fc80003f05270 */
[----:B-1----:R-:W-:Y:S02]  /*2900*/  SEL R0, RZ, 0x1, P0 ;  /* 0x00000001ff007807 */ /* 0x002fe40000000000 */
[----:B------:R-:W-:Y:S02]  /*2910*/  SEL R11, R11, RZ, P0 ;  /* 0x000000ff0b0b7207 */ /* 0x000fe40000000000 */
[----:B------:R-:W-:Y:S01]  /*2920*/  LOP3.LUT R10, R10, R0, RZ, 0x3c, !PT ;  /* 0x000000000a0a7212 */ /* 0x000fe200078e3cff */
[----:B------:R-:W-:Y:S06]  /*2930*/  BRA.U UP1, `(.L_x_43) ;  /* 0xfffffff101447547 */ /* 0x000fec000b83ffff */
[----:B------:R-:W-:Y:S01]  /*2940*/  UIADD3 UR7, UPT, UPT, UR6, 0xd8, URZ ;  /* 0x000000d806077890 */ /* 0x000fe2000fffe0ff */
[----:B------:R-:W-:-:S03]  /*2950*/  SHF.L.U32 R2, R12, 0x1f, RZ ;  /* 0x0000001f0c027819 */ /* 0x000fc600000006ff */
[----:B------:R-:W-:-:S09]  /*2960*/  ULEA UR4, UR5, UR7, 0x3 ;  /* 0x0000000705047291 */ /* 0x000fd2000f8e18ff */
[----:B------:R-:W1:Y:S02]  /*2970*/  SYNCS.PHASECHK.TRANS64.TRYWAIT P0, [UR4], R2 ;  /* 0x00000002ff0075a7 */ /* 0x000e640008001104 */
[----:B-1----:R-:W-:Y:S05]  /*2980*/  @!P0 BRA `(.L_x_44) ;  /* 0x0000004c00c88947 */ /* 0x002fea0003800000 */
.L_x_131:
[----:B------:R-:W-:-:S04]  /*2990*/  UIADD3 UR4, UPT, UPT, UR5, 0x1, URZ ;  /* 0x0000000105047890 */ /* 0x000fc8000fffe0ff */
[----:B------:R-:W-:-:S04]  /*29a0*/  UISETP.NE.AND UP0, UPT, UR4, 0x1b, UPT ;  /* 0x0000001b0400788c */ /* 0x000fc8000bf05270 */
[----:B------:R-:W-:Y:S02]  /*29b0*/  USEL UR6, URZ, 0x1, UP0 ;  /* 0x00000001ff067887 */ /* 0x000fe40008000000 */
[----:B------:R-:W-:-:S04]  /*29c0*/  USEL UR4, UR4, URZ, UP0 ;  /* 0x000000ff04047287 */ /* 0x000fc80008000000 */
[----:B------:R-:W-:Y:S01]  /*29d0*/  ULEA UR5, UR4, UR7, 0x3 ;  /* 0x0000000704057291 */ /* 0x000fe2000f8e18ff */
[----:B-1----:R-:W-:-:S04]  /*29e0*/  LOP3.LUT R2, R12, UR6, RZ, 0x3c, !PT ;  /* 0x000000060c027c12 */ /* 0x002fc8000f8e3cff */
[----:B------:R-:W-:-:S04]  /*29f0*/  SHF.L.U32 R3, R2, 0x1f, RZ ;  /* 0x0000001f02037819 */ /* 0x000fc800000006ff */
[----:B------:R-:W1:Y:S02]  /*2a00*/  SYNCS.PHASECHK.TRANS64.TRYWAIT P0, [UR5], R3 ;  /* 0x00000003ff0075a7 */ /* 0x000e640008001105 */
[----:B-1----:R-:W-:Y:S05]  /*2a10*/  @!P0 BRA `(.L_x_45) ;  /* 0x0000004c00bc8947 */ /* 0x002fea0003800000 */
.L_x_133:
[----:B------:R-:W-:-:S04]  /*2a20*/  UIADD3 UR4, UPT, UPT, UR4, 0x1, URZ ;  /* 0x0000000104047890 */ /* 0x000fc8000fffe0ff */
[----:B------:R-:W-:-:S04]  /*2a30*/  UISETP.NE.AND UP0, UPT, UR4, 0x1b, UPT ;  /* 0x0000001b0400788c */ /* 0x000fc8000bf05270 */
[----:B------:R-:W-:Y:S02]  /*2a40*/  USEL UR6, URZ, 0x1, UP0 ;  /* 0x00000001ff067887 */ /* 0x000fe40008000000 */
[----:B------:R-:W-:-:S04]  /*2a50*/  USEL UR4, UR4, URZ, UP0 ;  /* 0x000000ff04047287 */ /* 0x000fc80008000000 */
[----:B------:R-:W-:Y:S01]  /*2a60*/  ULEA UR5, UR4, UR7, 0x3 ;  /* 0x0000000704057291 */ /* 0x000fe2000f8e18ff */
[----:B------:R-:W-:-:S04]  /*2a70*/  LOP3.LUT R2, R2, UR6, RZ, 0x3c, !PT ;  /* 0x0000000602027c12 */ /* 0x000fc8000f8e3cff */
[----:B-1----:R-:W-:-:S04]  /*2a80*/  SHF.L.U32 R3, R2, 0x1f, RZ ;  /* 0x0000001f02037819 */ /* 0x002fc800000006ff */
[----:B------:R-:W1:Y:S02]  /*2a90*/  SYNCS.PHASECHK.TRANS64.TRYWAIT P0, [UR5], R3 ;  /* 0x00000003ff0075a7 */ /* 0x000e640008001105 */
[----:B-1----:R-:W-:Y:S05]  /*2aa0*/  @!P0 BRA `(.L_x_46) ;  /* 0x0000004c00b08947 */ /* 0x002fea0003800000 */
.L_x_135:
        /* <DEDUP_REMOVED lines=9> */
.L_x_137:
        /* <DEDUP_REMOVED lines=9> */
.L_x_139:
        /* <DEDUP_REMOVED lines=9> */
.L_x_141:
        /* <DEDUP_REMOVED lines=9> */
.L_x_143:
        /* <DEDUP_REMOVED lines=9> */
.L_x_145:
        /* <DEDUP_REMOVED lines=9> */
.L_x_147:
        /* <DEDUP_REMOVED lines=9> */
.L_x_149:
        /* <DEDUP_REMOVED lines=9> */
.L_x_151:
        /* <DEDUP_REMOVED lines=9> */
.L_x_153:
        /* <DEDUP_REMOVED lines=9> */
.L_x_155:
        /* <DEDUP_REMOVED lines=9> */
.L_x_157:
        /* <DEDUP_REMOVED lines=9> */
.L_x_159:
        /* <DEDUP_REMOVED lines=9> */
.L_x_161:
        /* <DEDUP_REMOVED lines=9> */
.L_x_163:
        /* <DEDUP_REMOVED lines=9> */
.L_x_165:
        /* <DEDUP_REMOVED lines=9> */
.L_x_167:
        /* <DEDUP_REMOVED lines=9> */
.L_x_169:
        /* <DEDUP_REMOVED lines=9> */
.L_x_171:
        /* <DEDUP_REMOVED lines=9> */
.L_x_173:
        /* <DEDUP_REMOVED lines=9> */
.L_x_175:
        /* <DEDUP_REMOVED lines=9> */
.L_x_177:
        /* <DEDUP_REMOVED lines=9> */
.L_x_179:
        /* <DEDUP_REMOVED lines=9> */
.L_x_181:
[----:B------:R-:W-:-:S04]  /*37a0*/  UIADD3 UR4, UPT, UPT, UR4, 0x1, URZ ;  /* 0x0000000104047890 */ /* 0x000fc8000fffe0ff */
[----:B------:R-:W-:-:S04]  /*37b0*/  UISETP.NE.AND UP0, UPT, UR4, 0x1b, UPT ;  /* 0x0000001b0400788c */ /* 0x000fc8000bf05270 */
[----:B------:R-:W-:Y:S02]  /*37c0*/  USEL UR5, URZ, 0x1, UP0 ;  /* 0x00000001ff057887 */ /* 0x000fe40008000000 */
[----:B------:R-:W-:-:S04]  /*37d0*/  USEL UR4, UR4, URZ, UP0 ;  /* 0x000000ff04047287 */ /* 0x000fc80008000000 */
[----:B------:R-:W-:Y:S01]  /*37e0*/  ULEA UR4, UR4, UR7, 0x3 ;  /* 0x0000000704047291 */ /* 0x000fe2000f8e18ff */
[----:B------:R-:W-:-:S04]  /*37f0*/  LOP3.LUT R2, R2, UR5, RZ, 0x3c, !PT ;  /* 0x0000000502027c12 */ /* 0x000fc8000f8e3cff */
[----:B------:R-:W-:Y:S01]  /*3800*/  SHF.L.U32 R2, R2, 0x1f, RZ ;  /* 0x0000001f02027819 */ /* 0x000fe200000006ff */
[----:B-1----:R-:W-:-:S07]  /*3810*/  IMAD.U32 R0, RZ, RZ, UR4 ;  /* 0x00000004ff007e24 */ /* 0x002fce000f8e00ff */
.L_x_70:
[----:B-1----:R1:W2:Y:S02]  /*3820*/  SYNCS.PHASECHK.TRANS64.TRYWAIT P0, [R0+URZ], R2 ;  /* 0x00000002000075a7 */ /* 0x0022a400080011ff */
[----:B--2---:R-:W-:Y:S05]  /*3830*/  @!P0 NANOSLEEP.SYNCS 0x989680 ;  /* 0x009896800000895d */ /* 0x004fea0003900000 */
[----:B------:R-:W2:Y:S02]  /*3840*/  @!P0 SYNCS.PHASECHK.TRANS64 P0, [R0+URZ], R2 ;  /* 0x00000002000085a7 */ /* 0x000ea400080010ff */
[----:B--2---:R-:W-:Y:S05]  /*3850*/  @P0 EXIT ;  /* 0x000000000000094d */ /* 0x004fea0003800000 */
[----:B------:R-:W-:Y:S05]  /*3860*/  BRA `(.L_x_70) ;  /* 0xfffffffc00ec7947 */ /* 0x000fea000383ffff */
.L_x_23:
[----:B------:R-:W-:-:S04]  /*3870*/  UISETP.NE.AND UP0, UPT, UR48, URZ, UPT ;  /* 0x000000ff3000728c */ /* 0x000fc8000bf05270 */
[----:B------:R-:W-:-:S09]  /*3880*/  UISETP.NE.OR UP0, UPT, UR18, 0x1, UP0 ;  /* 0x000000011200788c */ /* 0x000fd20008705670 */
[----:B------:R-:W-:Y:S05]  /*3890*/  BRA.U UP0, `(.L_x_71) ;  /* 0x0000000500487547 */ /* 0x000fea000b800000 */
[----:B------:R-:W-:Y:S01]  /*38a0*/  ISETP.GE.U32.AND P2, PT, R0, 0x2, PT ;  /* 0x000000020000780c */ /* 0x000fe20003f46070 */
[----:B------:R-:W-:Y:S01]  /*38b0*/  IMAD.MOV.U32 R12, RZ, RZ, 0x1 ;  /* 0x00000001ff0c7424 */ /* 0x000fe200078e00ff */
[----:B------:R-:W-:Y:S02]  /*38c0*/  CS2R R10, SRZ ;  /* 0x00000000000a7805 */ /* 0x000fe4000001ff00 */
[----:B------:R-:W-:Y:S01]  /*38d0*/  CS2R R8, SRZ ;  /* 0x0000000000087805 */ /* 0x000fe2000001ff00 */
[----:B------:R-:W-:Y:S01]  /*38e0*/  UMOV UR6, 0x400 ;  /* 0x0000040000067882 */ /* 0x000fe20000000000 */
[----:B------:R-:W-:Y:S01]  /*38f0*/  UMOV UR5, URZ ;  /* 0x000000ff00057c82 */ /* 0x000fe20008000000 */
[----:B------:R-:W-:-:S12]  /*3900*/  ULEA UR6, UR48, UR6, 0x18 ;  /* 0x0000000630067291 */ /* 0x000fd8000f8ec0ff */
.L_x_75:
[----:B------:R-:W-:Y:S02]  /*3910*/  LEA R2, R8, UR6, 0x3 ;  /* 0x0000000608027c11 */ /* 0x000fe4000f8e18ff */
[----:B------:R-:W-:-:S03]  /*3920*/  SHF.L.U32 R4, R9, 0x1f, RZ ;  /* 0x0000001f09047819 */ /* 0x000fc600000006ff */
[----:B------:R-:W-:Y:S01]  /*3930*/  VIADD R5, R2, 0x240 ;  /* 0x0000024002057836 */ /* 0x000fe20000000000 */
[----:B------:R-:W2:Y:S02]  /*3940*/  SYNCS.PHASECHK.TRANS64.TRYWAIT P0, [R2+URZ+0x230], R4 ;  /* 0x00023004020075a7 */ /* 0x000ea400080011ff */
[----:B--2---:R-:W-:Y:S05]  /*3950*/  @!P0 BRA `(.L_x_72) ;  /* 0x0000004800448947 */ /* 0x004fea0003800000 */
.L_x_182:
[----:B------:R-:W-:Y:S01]  /*3960*/  ULEA UR4, UR5, UR6, 0x3 ;  /* 0x0000000605047291 */ /* 0x000fe2000f8e18ff */
[----:B--2---:R-:W-:Y:S01]  /*3970*/  PRMT R2, RZ, 0x654, R5 ;  /* 0x00000654ff027816 */ /* 0x004fe20000000005 */
[----:B------:R-:W-:Y:S01]  /*3980*/  @!P2 IMAD.MOV.U32 R4, RZ, RZ, 0x10 ;  /* 0x00000010ff04a424 */ /* 0x000fe200078e00ff */
[----:B------:R-:W-:Y:S01]  /*3990*/  SHF.L.U32 R5, R12, 0x1f, RZ ;  /* 0x0000001f0c057819 */ /* 0x000fe200000006ff */
[----:B------:R-:W-:Y:S01]  /*39a0*/  UIADD3 UR7, UPT, UPT, UR4, 0x1d0, URZ ;  /* 0x000001d004077890 */ /* 0x000fe2000fffe0ff */
[----:B------:R2:W-:Y:S05]  /*39b0*/  SYNCS.ARRIVE.TRANS64.RED.A1T0 RZ, [R2+URZ], RZ ;  /* 0x000000ff02ff79a7 */ /* 0x0005ea00081004ff */
[----:B------:R-:W-:Y:S01]  /*39c0*/  IMAD.U32 R6, RZ, RZ, UR7 ;  /* 0x00000007ff067e24 */ /* 0x000fe2000f8e00ff */
[----:B------:R-:W3:Y:S04]  /*39d0*/  SYNCS.PHASECHK.TRANS64.TRYWAIT P0, [UR4+0x1e0], R5 ;  /* 0x0001e005ff0075a7 */ /* 0x000ee80008001104 */
[----:B------:R-:W-:Y:S01]  /*39e0*/  PRMT R6, R0, 0x654, R6 ;  /* 0x0000065400067816 */ /* 0x000fe20000000006 */
[----:B--23--:R-:W-:Y:S06]  /*39f0*/  @!P0 BRA `(.L_x_73) ;  /* 0x0000004800308947 */ /* 0x00cfec0003800000 */
.L_x_184:
[----:B------:R-:W-:Y:S01]  /*3a00*/  ULEA UR8, UR5, UR6, 0x4 ;  /* 0x0000000605087291 */ /* 0x000fe2000f8e20ff */
[----:B------:R-:W-:Y:S01]  /*3a10*/  SEL R3, R6, R3, !P2 ;  /* 0x0000000306037207 */ /* 0x000fe20005000000 */
[----:B------:R-:W-:Y:S01]  /*3a20*/  UIADD3 UR9, UPT, UPT, UR4, 0x1d0, URZ ;  /* 0x000001d004097890 */ /* 0x000fe2000fffe0ff */
[----:B--2---:R-:W-:Y:S01]  /*3a30*/  LEA R2, R11, UR6, 0x3 ;  /* 0x000000060b027c11 */ /* 0x004fe2000f8e18ff */
[----:B------:R-:W-:Y:S01]  /*3a40*/  UIADD3 UR8, UPT, UPT, UR8, 0x260, URZ ;  /* 0x0000026008087890 */ /* 0x000fe2000fffe0ff */
[----:B------:R2:W-:Y:S01]  /*3a50*/  @!P2 SYNCS.ARRIVE.TRANS64.RED RZ, [R3+URZ], R4 ;  /* 0x0000000403ffa9a7 */ /* 0x0005e200080004ff */
[----:B------:R-:W-:Y:S01]  /*3a60*/  UIADD3 UR4, UPT, UPT, UR5, 0x1, URZ ;  /* 0x0000000105047890 */ /* 0x000fe2000fffe0ff */
[----:B------:R-:W-:-:S03]  /*3a70*/  VIADD R8, R8, 0x1 ;  /* 0x0000000108087836 */ /* 0x000fc60000000000 */
[----:B------:R-:W-:Y:S02]  /*3a80*/  UISETP.NE.AND UP0, UPT, UR4, 0x2, UPT ;  /* 0x000000020400788c */ /* 0x000fe4000bf05270 */
[----:B------:R-:W-:Y:S01]  /*3a90*/  ISETP.NE.AND P0, PT, R8, 0x2, PT ;  /* 0x000000020800780c */ /* 0x000fe20003f05270 */
[----:B------:R-:W-:Y:S06]  /*3aa0*/  UGETNEXTWORKID.BROADCAST [UR8], [UR9] ;  /* 0x00000000080073ca */ /* 0x000fec0008000100 */
[----:B------:R-:W-:Y:S02]  /*3ab0*/  USEL UR7, URZ, 0x1, UP0 ;  /* 0x00000001ff077887 */ /* 0x000fe40008000000 */
[----:B------:R-:W-:-:S04]  /*3ac0*/  USEL UR5, UR4, URZ, UP0 ;  /* 0x000000ff04057287 */ /* 0x000fc80008000000 */
[----:B------:R-:W-:Y:S02]  /*3ad0*/  LOP3.LUT R12, R12, UR7, RZ, 0x3c, !PT ;  /* 0x000000070c0c7c12 */ /* 0x000fe4000f8e3cff */
[----:B--2---:R-:W-:-:S04]  /*3ae0*/  SHF.L.U32 R4, R10, 0x1f, RZ ;  /* 0x0000001f0a047819 */ /* 0x004fc800000006ff */
[----:B------:R-:W2:Y:S02]  /*3af0*/  SYNCS.PHASECHK.TRANS64.TRYWAIT P1, [R2+URZ+0x1d0], R4 ;  /* 0x0001d004020075a7 */ /* 0x000ea400080211ff */
[----:B--2---:R-:W-:Y:S05]  /*3b00*/  @!P1 BRA `(.L_x_74) ;  /* 0x0000004800049947 */ /* 0x004fea0003800000 */
.L_x_185:
[C---:B--2---:R-:W-:Y:S01]  /*3b10*/  LEA R4, R11.reuse, UR6, 0x4 ;  /* 0x000000060b047c11 */ /* 0x044fe2000f8e20ff */
[----:B------:R-:W-:Y:S01]  /*3b20*/  VIADD R2, R2, 0x1e0 ;  /* 0x000001e002027836 */ /* 0x000fe20000000000 */
[----:B------:R-:W-:Y:S01]  /*3b30*/  SEL R8, R8, RZ, P0 ;  /* 0x000000ff08087207 */ /* 0x000fe20000000000 */
[----:B------:R-:W-:-:S03]  /*3b40*/  VIADD R11, R11, 0x1 ;  /* 0x000000010b0b7836 */ /* 0x000fc60000000000 */
[----:B------:R-:W2:Y:S01]  /*3b50*/  LDS.128 R4, [R4+0x260] ;  /* 0x0002600004047984 */ /* 0x000ea20000000c00 */
[----:B------:R-:W-:Y:S02]  /*3b60*/  PRMT R2, RZ, 0x654, R2 ;  /* 0x00000654ff027816 */ /* 0x000fe40000000002 */
[C---:B------:R-:W-:Y:S01]  /*3b70*/  ISETP.NE.AND P1, PT, R11.reuse, 0x2, PT ;  /* 0x000000020b00780c */ /* 0x040fe20003f25270 */
[----:B------:R-:W-:Y:S01]  /*3b80*/  @!PT LDS RZ, [RZ] ;  /* 0x00000000fffff984 */ /* 0x000fe20000000800 */
[----:B------:R-:W-:Y:S01]  /*3b90*/  @!PT LDS RZ, [RZ] ;  /* 0x00000000fffff984 */ /* 0x000fe20000000800 */
[----:B------:R-:W-:Y:S01]  /*3ba0*/  @!PT LDS RZ, [RZ] ;  /* 0x00000000fffff984 */ /* 0x000fe20000000800 */
[----:B------:R-:W-:Y:S01]  /*3bb0*/  @!PT LDS RZ, [RZ] ;  /* 0x00000000fffff984 */ /* 0x000fe20000000800 */
[----:B------:R3:W-:Y:S06]  /*3bc0*/  MEMBAR.ALL.CTA ;  /* 0x0000000000007992 */ /* 0x0007ec0000008000 */
[----:B---3--:R-:W3:Y:S01]  /*3bd0*/  FENCE.VIEW.ASYNC.S ;  /* 0x00000000000073c6 */ /* 0x008ee20000000000 */
[----:B------:R-:W-:Y:S01]  /*3be0*/  SEL R11, R11, RZ, P1 ;  /* 0x000000ff0b0b7207 */ /* 0x000fe20000800000 */
[----:B---3--:R3:W-:Y:S01]  /*3bf0*/  SYNCS.ARRIVE.TRANS64.RED.A1T0 RZ, [R2+URZ], RZ ;  /* 0x000000ff02ff79a7 */ /* 0x0087e200081004ff */
[----:B--2---:R-:W-:-:S02]  /*3c00*/  LOP3.LUT P3, RZ, R6, 0x1, RZ, 0xc0, !PT ;  /* 0x0000000106ff7812 */ /* 0x004fc4000786c0ff */
[----:B------:R-:W-:-:S04]  /*3c10*/  SEL R4, RZ, 0x1, P1 ;  /* 0x00000001ff047807 */ /* 0x000fc80000800000 */
[----:B------:R-:W-:Y:S02]  /*3c20*/  LOP3.LUT R10, R10, R4, RZ, 0x3c, !PT ;  /* 0x000000040a0a7212 */ /* 0x000fe400078e3cff */
[----:B---3--:R-:W-:-:S04]  /*3c30*/  SEL R2, RZ, 0x1, P0 ;  /* 0x00000001ff027807 */ /* 0x008fc80000000000 */
[----:B------:R-:W-:Y:S01]  /*3c40*/  LOP3.LUT R9, R9, R2, RZ, 0x3c, !PT ;  /* 0x0000000209097212 */ /* 0x000fe200078e3cff */
[----:B------:R-:W-:Y:S06]  /*3c50*/  @P3 BRA `(.L_x_75) ;  /* 0xfffffffc002c3947 */ /* 0x000fec000383ffff */
[----:B------:R-:W-:Y:S01]  /*3c60*/  ULEA UR4, UR5, UR6, 0x3 ;  /* 0x0000000605047291 */ /* 0x000fe2000f8e18ff */
[----:B------:R-:W-:-:S08]  /*3c70*/  SHF.L.U32 R2, R12, 0x1f, RZ ;  /* 0x0000001f0c027819 */ /* 0x000fd000000006ff */
[----:B------:R-:W2:Y:S02]  /*3c80*/  SYNCS.PHASECHK.TRANS64 P0, [UR4+0x1e0], R2 ;  /* 0x0001e002ff0075a7 */ /* 0x000ea40008001004 */
[----:B--2---:R-:W-:Y:S05]  /*3c90*/  @P0 BRA `(.L_x_76) ;  /* 0x0000000000080947 */ /* 0x004fea0003800000 */
[----:B------:R-:W2:Y:S02]  /*3ca0*/  SYNCS.PHASECHK.TRANS64.TRYWAIT P0, [UR4+0x1e0], R2 ;  /* 0x0001e002ff0075a7 */ /* 0x000ea40008001104 */
[----:B--2---:R-:W-:Y:S05]  /*3cb0*/  @!P0 BRA `(.L_x_77) ;  /* 0x0000004400ac8947 */ /* 0x004fea0003800000 */
.L_x_76:
[----:B------:R-:W-:-:S04]  /*3cc0*/  UIADD3 UR7, UPT, UPT, UR5, 0x1, URZ ;  /* 0x0000000105077890 */ /* 0x000fc8000fffe0ff */
[----:B------:R-:W-:-:S04]  /*3cd0*/  UISETP.NE.AND UP0, UPT, UR7, 0x2, UPT ;  /* 0x000000020700788c */ /* 0x000fc8000bf05270 */
[----:B------:R-:W-:Y:S02]  /*3ce0*/  USEL UR8, URZ, 0x1, UP0 ;  /* 0x00000001ff087887 */ /* 0x000fe40008000000 */
[----:B------:R-:W-:-:S04]  /*3cf0*/  USEL UR7, UR7, URZ, UP0 ;  /* 0x000000ff07077287 */ /* 0x000fc80008000000 */
[----:B------:R-:W-:Y:S01]  /*3d00*/  ULEA UR7, UR7, UR6, 0x3 ;  /* 0x0000000607077291 */ /* 0x000fe2000f8e18ff */
[----:B--2---:R-:W-:-:S04]  /*3d10*/  LOP3.LUT R2, R12, UR8, RZ, 0x3c, !PT ;  /* 0x000000080c027c12 */ /* 0x004fc8000f8e3cff */
[----:B------:R-:W-:-:S04]  /*3d20*/  SHF.L.U32 R0, R2, 0x1f, RZ ;  /* 0x0000001f02007819 */ /* 0x000fc800000006ff */
[----:B------:R-:W2:Y:S02]  /*3d30*/  SYNCS.PHASECHK.TRANS64 P0, [UR7+0x1e0], R0 ;  /* 0x0001e000ff0075a7 */ /* 0x000ea40008001007 */
[----:B-12---:R-:W-:Y:S05]  /*3d40*/  @P0 EXIT ;  /* 0x000000000000094d */ /* 0x006fea0003800000 */
[----:B------:R-:W-:Y:S02]  /*3d50*/  SHF.L.U32 R2, R2, 0x1f, RZ ;  /* 0x0000001f02027819 */ /* 0x000fe400000006ff */
[----:B------:R-:W-:-:S07]  /*3d60*/  MOV R0, UR7 ;  /* 0x0000000700007c02 */ /* 0x000fce0008000f00 */
.L_x_78:
[----:B-1----:R1:W2:Y:S02]  /*3d70*/  SYNCS.PHASECHK.TRANS64.TRYWAIT P0, [R0+URZ+0x1e0], R2 ;  /* 0x0001e002000075a7 */ /* 0x0022a400080011ff */
[----:B--2---:R-:W-:Y:S05]  /*3d80*/  @!P0 NANOSLEEP.SYNCS 0x989680 ;  /* 0x009896800000895d */ /* 0x004fea0003900000 */
[----:B------:R-:W2:Y:S02]  /*3d90*/  @!P0 SYNCS.PHASECHK.TRANS64 P0, [R0+URZ+0x1e0], R2 ;  /* 0x0001e002000085a7 */ /* 0x000ea400080010ff */
[----:B--2---:R-:W-:Y:S05]  /*3da0*/  @P0 EXIT ;  /* 0x000000000000094d */ /* 0x004fea0003800000 */
[----:B------:R-:W-:Y:S05]  /*3db0*/  BRA `(.L_x_78) ;  /* 0xfffffffc00ec7947 */ /* 0x000fea000383ffff */
.L_x_71:
[----:B------:R-:W-:Y:S05]  /*3dc0*/  BRA.U UP5, `(.L_x_79) ;  /* 0x0000000d059c7547 */ /* 0x000fea000b800000 */
[----:B------:R-:W-:Y:S01]  /*3dd0*/  UMOV UR4, 0x40 ;  /* 0x0000004000047882 */ /* 0x000fe20000000000 */
[----:B------:R-:W-:Y:S01]  /*3de0*/  NOP ;  /* 0x0000000000007918 */ /* 0x000fe20000000000 */
[----:B------:R-:W-:Y:S01]  /*3df0*/  ULEA UR5, UR48, UR4, 0x18 ;  /* 0x0000000430057291 */ /* 0x000fe2000f8ec0ff */
[----:B------:R-:W-:Y:S02]  /*3e00*/  UMOV UR6, 0x400 ;  /* 0x0000040000067882 */ /* 0x000fe40000000000 */
[----:B------:R-:W-:-:S06]  /*3e10*/  ULEA UR6, UR48, UR6, 0x18 ;  /* 0x0000000630067291 */ /* 0x000fcc000f8ec0ff */
[----:B------:R-:W2:Y:S02]  /*3e20*/  LDS.U8 R0, [UR5+0x1c] ;  /* 0x00001c05ff007984 */ /* 0x000ea40008000000 */
[----:B--2---:R-:W-:-:S13]  /*3e30*/  ISETP.NE.AND P0, PT, R0, RZ, PT ;  /* 0x000000ff0000720c */ /* 0x004fda0003f05270 */
[----:B------:R-:W-:Y:S05]  /*3e40*/  @P0 BRA `(.L_x_80) ;  /* 0x0000000000580947 */ /* 0x000fea0003800000 */
[----:B------:R-:W-:-:S13]  /*3e50*/  ELECT P0, URZ, PT ;  /* 0x0000000000ff782f */ /* 0x000fda0003800000 */
[----:B------:R-:W-:Y:S05]  /*3e60*/  @!P0 BRA `(.L_x_81) ;  /* 0x0000000000608947 */ /* 0x000fea0003800000 */
[----:B------:R-:W-:Y:S01]  /*3e70*/  UMOV UR4, 0x10 ;  /* 0x0000001000047882 */ /* 0x000fe20000000000 */
[----:B------:R-:W-:Y:S01]  /*3e80*/  HFMA2 R0, -RZ, RZ, 0, 5.9604644775390625e-08 ;  /* 0x00000001ff007431 */ /* 0x000fe200000001ff */
[----:B------:R-:W-:-:S03]  /*3e90*/  MOV R3, 0xffff ;  /* 0x0000ffff00037802 */ /* 0x000fc60000000f00 */
[----:B------:R-:W-:Y:S04]  /*3ea0*/  DEPBAR.LE SB2, 0x36 ;  /* 0x0000ad800000791a */ /* 0x000fe80000000000 */
[----:B------:R-:W2:Y:S02]  /*3eb0*/  UTCATOMSWS.FIND_AND_SET.ALIGN UP0, UR4, UR4 ;  /* 0x00000004000475e3 */ /* 0x000ea40008000800 */
[----:B--2---:R-:W-:Y:S01]  /*3ec0*/  MOV R4, UR4 ;  /* 0x0000000400047c02 */ /* 0x004fe20008000f00 */
[----:B------:R-:W-:Y:S06]  /*3ed0*/  BRA.U UP0, `(.L_x_82) ;  /* 0x0000000100187547 */ /* 0x000fec000b800000 */
.L_x_83:
[----:B------:R-:W-:Y:S05]  /*3ee0*/  NANOSLEEP 0x64 ;  /* 0x000000640000795d */ /* 0x000fea0003800000 */
[----:B------:R-:W-:-:S05]  /*3ef0*/  UMOV UR4, 0x10 ;  /* 0x0000001000047882 */ /* 0x000fca0000000000 */
[----:B------:R-:W-:Y:S04]  /*3f00*/  DEPBAR.LE SB2, 0x36 ;  /* 0x0000ad800000791a */ /* 0x000fe80000000000 */
[----:B------:R-:W2:Y:S02]  /*3f10*/  UTCATOMSWS.FIND_AND_SET.ALIGN UP0, UR4, UR4 ;  /* 0x00000004000475e3 */ /* 0x000ea40008000800 */
[----:B--2---:R-:W-:Y:S01]  /*3f20*/  MOV R4, UR4 ;  /* 0x0000000400047c02 */ /* 0x004fe20008000f00 */
[----:B------:R-:W-:Y:S05]  /*3f30*/  BRA.U !UP0, `(.L_x_83) ;  /* 0xfffffffd08e87547 */ /* 0x000fea000b83ffff */
.L_x_82:
[-C--:B------:R-:W-:Y:S02]  /*3f40*/  SHF.L.U32 R3, R3, R4.reuse, RZ ;  /* 0x0000000403037219 */ /* 0x080fe400000006ff */
[----:B------:R-:W-:Y:S01]  /*3f50*/  SHF.L.U32 R0, R0, R4, RZ ;  /* 0x0000000400007219 */ /* 0x000fe200000006ff */
[----:B------:R-:W-:Y:S02]  /*3f60*/  IMAD.SHL.U32 R4, R4, 0x20, RZ ;  /* 0x0000002004047824 */ /* 0x000fe400078e00ff */
[----:B------:R2:W-:Y:S04]  /*3f70*/  ATOMS.OR RZ, [UR5+0x14], R3 ;  /* 0x00001403ffff798c */ /* 0x0005e8000b000005 */
[----:B------:R2:W-:Y:S04]  /*3f80*/  ATOMS.OR RZ, [UR5+0x18], R0 ;  /* 0x00001800ffff798c */ /* 0x0005e8000b000005 */
[----:B------:R2:W-:Y:S01]  /*3f90*/  STS [UR6+0x280], R4 ;  /* 0x00028004ff007988 */ /* 0x0005e20008000806 */
[----:B------:R-:W-:Y:S05]  /*3fa0*/  BRA `(.L_x_81) ;  /* 0x0000000000107947 */ /* 0x000fea0003800000 */
.L_x_80:
[----:B------:R-:W-:Y:S02]  /*3fb0*/  MOV R0, 0xffffffff ;  /* 0xffffffff00007802 */ /* 0x000fe40000000f00 */
[----:B------:R-:W-:-:S03]  /*3fc0*/  MOV R4, 0x3ff0 ;  /* 0x00003ff000047802 */ /* 0x000fc60000000f00 */
[----:B------:R2:W-:Y:S04]  /*3fd0*/  STS [UR6+0x280], R0 ;  /* 0x00028000ff007988 */ /* 0x0005e80008000806 */
[----:B-12--5:R-:W-:Y:S05]  /*3fe0*/  CALL.REL.NOINC `($__internal_1_$__cuda_sm10x_tcgen05_guardrail_trap_phase_invalid_during_alloc) ;  /* 0x00000048002c7944 */ /* 0x026fea0003c00000 */
.L_x_81:
[----:B------:R-:W-:Y:S05]  /*3ff0*/  WARPSYNC.ALL ;  /* 0x0000000000007948 */ /* 0x000fea0003800000 */
[----:B------:R-:W3:Y:S01]  /*4000*/  S2UR UR4, SR_CgaCtaId ;  /* 0x00000000000479c3 */ /* 0x000ee20000008800 */
[----:B------:R-:W-:Y:S01]  /*4010*/  UMOV UR17, 0x400 ;  /* 0x0000040000117882 */ /* 0x000fe20000000000 */
[----:B------:R-:W-:-:S06]  /*4020*/  NOP ;  /* 0x0000000000007918 */ /* 0x000fcc0000000000 */
[----:B------:R-:W-:Y:S06]  /*4030*/  BAR.ARV 0x6, 0xa0 ;  /* 0x0182800000007b1d */ /* 0x000fec0000002000 */
[----:B------:R-:W4:Y:S01]  /*4040*/  LDCU UR5, c[0x0][0x38c] ;  /* 0x00007180ff0577ac */ /* 0x000f220008000800 */
[----:B------:R-:W-:Y:S01]  /*4050*/  LOP3.LUT R2, R2, 0xffff, RZ, 0xc0, !PT ;  /* 0x0000ffff02027812 */ /* 0x000fe200078ec0ff */
[----:B------:R-:W-:Y:S01]  /*4060*/  IMAD.MOV.U32 R11, RZ, RZ, 0x1 ;  /* 0x00000001ff0b7424 */ /* 0x000fe200078e00ff */
[----:B------:R-:W-:Y:S01]  /*4070*/  CS2R R8, SRZ ;  /* 0x0000000000087805 */ /* 0x000fe2000001ff00 */
[----:B------:R-:W1:Y:S01]  /*4080*/  LDCU UR8, c[0x0][0x38c] ;  /* 0x00007180ff0877ac */ /* 0x000e620008000800 */
[----:B------:R-:W-:Y:S01]  /*4090*/  R2UR UR19, R2 ;  /* 0x00000000021372ca */ /* 0x000fe200000e0000 */
[----:B------:R-:W-:Y:S01]  /*40a0*/  IMAD.MOV.U32 R10, RZ, RZ, RZ ;  /* 0x000000ffff0a7224 */ /* 0x000fe200078e00ff */
[----:B------:R-:W-:Y:S01]  /*40b0*/  UMOV UR22, URZ ;  /* 0x000000ff00167c82 */ /* 0x000fe20008000000 */
[----:B------:R-:W-:Y:S01]  /*40c0*/  UMOV UR14, URZ ;  /* 0x000000ff000e7c82 */ /* 0x000fe20008000000 */
[----:B---3--:R-:W-:Y:S01]  /*40d0*/  ULEA UR17, UR4, UR17, 0x18 ;  /* 0x0000001104117291 */ /* 0x008fe2000f8ec0ff */
[----:B------:R-:W-:Y:S01]  /*40e0*/  UMOV UR26, 0x0 ;  /* 0x00000000001a7882 */ /* 0x000fe20000000000 */
[----:B------:R-:W-:-:S02]  /*40f0*/  UMOV UR27, 0x4100010 ;  /* 0x04100010001b7882 */ /* 0x000fc40000000000 */
[----:B------:R-:W-:Y:S02]  /*4100*/  UIADD3 UR6, UPT, UPT, UR17, 0x2600, URZ ;  /* 0x0000260011067890 */ /* 0x000fe4000fffe0ff */
[----:B------:R-:W-:Y:S02]  /*4110*/  UIADD3 UR7, UPT, UPT, UR17, 0x1d600, URZ ;  /* 0x0001d60011077890 */ /* 0x000fe4000fffe0ff */
[----:B----4-:R-:W-:Y:S01]  /*4120*/  UIADD3 UR5, UPT, UPT, UR5, 0x3f, URZ ;  /* 0x0000003f05057890 */ /* 0x010fe2000fffe0ff */
[----:B--2---:R-:W2:Y:S01]  /*4130*/  LDS R0, [UR17+0x280] ;  /* 0x00028011ff007984 */ /* 0x004ea20008000800 */
[----:B------:R-:W-:Y:S02]  /*4140*/  USHF.R.U32.HI UR6, URZ, 0x4, UR6 ;  /* 0x00000004ff067899 */ /* 0x000fe40008011606 */
[----:B------:R-:W-:Y:S02]  /*4150*/  USHF.R.S32.HI UR4, URZ, 0x1f, UR5 ;  /* 0x0000001fff047899 */ /* 0x000fe40008011405 */
[----:B------:R-:W-:-:S02]  /*4160*/  ULOP3.LUT UR6, UR6, 0x3fff, URZ, 0xc0, !UPT ;  /* 0x00003fff06067892 */ /* 0x000fc4000f8ec0ff */
[----:B------:R-:W-:Y:S02]  /*4170*/  ULEA.HI UR4, UR4, UR5, URZ, 0x6 ;  /* 0x0000000504047291 */ /* 0x000fe4000f8f30ff */
[----:B------:R-:W-:Y:S02]  /*4180*/  USHF.R.U32.HI UR5, URZ, 0x4, UR7 ;  /* 0x00000004ff057899 */ /* 0x000fe40008011607 */
[----:B------:R-:W-:Y:S02]  /*4190*/  USHF.R.S32.HI UR28, URZ, 0x6, UR4 ;  /* 0x00000006ff1c7899 */ /* 0x000fe40008011404 */
[----:B------:R-:W-:Y:S02]  /*41a0*/  ULOP3.LUT UR5, UR5, 0x3fff, URZ, 0xc0, !UPT ;  /* 0x00003fff05057892 */ /* 0x000fe4000f8ec0ff */
[----:B------:R-:W-:Y:S02]  /*41b0*/  UISETP.LT.AND UP0, UPT, UR28, 0x1, UPT ;  /* 0x000000011c00788c */ /* 0x000fe4000bf01270 */
[----:B------:R-:W-:-:S02]  /*41c0*/  ULOP3.LUT UR20, UR6, 0x10000, URZ, 0xfc, !UPT ;  /* 0x0001000006147892 */ /* 0x000fc4000f8efcff */
[----:B------:R-:W-:Y:S02]  /*41d0*/  USEL UR29, UR28, 0x1, !UP0 ;  /* 0x000000011c1d7887 */ /* 0x000fe4000c000000 */
[----:B------:R-:W-:Y:S02]  /*41e0*/  ULOP3.LUT UR21, UR5, 0x10000, URZ, 0xfc, !UPT ;  /* 0x0001000005157892 */ /* 0x000fe4000f8efcff */
[----:B------:R-:W-:Y:S02]  /*41f0*/  UIADD3 UR29, UPT, UPT, -UR29, URZ, URZ ;  /* 0x000000ff1d1d7290 */ /* 0x000fe4000fffe1ff */
[----:B-1----:R-:W-:Y:S01]  /*4200*/  UISETP.GE.AND UP4, UPT, UR8, 0x1, UPT ;  /* 0x000000010800788c */ /* 0x002fe2000bf86270 */
[----:B------:R-:W-:Y:S01]  /*4210*/  UMOV UR24, 0x0 ;  /* 0x0000000000187882 */ /* 0x000fe20000000000 */
[----:B------:R-:W-:Y:S01]  /*4220*/  UMOV UR25, 0x4100010 ;  /* 0x0410001000197882 */ /* 0x000fe20000000000 */
[----:B--2---:R-:W-:-:S15]  /*4230*/  R2UR UR30, R0 ;  /* 0x00000000001e72ca */ /* 0x004fde00000e0000 */
.L_x_90:
[----:B------:R-:W-:Y:S02]  /*4240*/  LEA R0, R10, UR17, 0x3 ;  /* 0x000000110a007c11 */ /* 0x000fe4000f8e18ff */
[----:B------:R-:W-:Y:S02]  /*4250*/  SHF.L.U32 R2, R9, 0x1f, RZ ;  /* 0x0000001f09027819 */ /* 0x000fe400000006ff */
[----:B------:R-:W-:Y:S01]  /*4260*/  PLOP3.LUT P0, PT, PT, PT, UP4, 0x80, 0x8 ;  /* 0x000000000008781c */ /* 0x000fe20003f0f048 */
[----:B------:R-:W-:Y:S01]  /*4270*/  VIADD R3, R0, 0x1e0 ;  /* 0x000001e000037836 */ /* 0x000fe20000000000 */
[----:B-1----:R-:W1:Y:S02]  /*4280*/  SYNCS.PHASECHK.TRANS64.TRYWAIT P1, [R0+URZ+0x1d0], R2 ;  /* 0x0001d002000075a7 */ /* 0x002e6400080211ff */
[----:B-1-3--:R-:W-:Y:S09]  /*4290*/  @!P1 BRA `(.L_x_84) ;  /* 0x00000040004c9947 */ /* 0x00aff20003800000 */
.L_x_187:
[----:B------:R-:W-:Y:S01]  /*42a0*/  LEA R4, R10, UR17, 0x4 ;  /* 0x000000110a047c11 */ /* 0x000fe2000f8e20ff */
[----:B------:R-:W-:Y:S01]  /*42b0*/  @UP4 ULEA UR4, UR14, UR17, 0x3 ;  /* 0x000000110e044291 */ /* 0x000fe2000f8e18ff */
[----:B------:R-:W-:Y:S01]  /*42c0*/  PLOP3.LUT P2, PT, PT, PT, PT, 0x80, 0x8 ;  /* 0x000000000008781c */ /* 0x000fe20003f4f070 */
[----:B------:R-:W-:Y:S01]  /*42d0*/  ULEA UR23, UR22, UR17, 0x3 ;  /* 0x0000001116177291 */ /* 0x000fe2000f8e18ff */
[----:B------:R-:W-:Y:S02]  /*42e0*/  PRMT R3, RZ, 0x654, R3 ;  /* 0x00000654ff037816 */ /* 0x000fe40000000003 */
[----:B------:R-:W2:Y:S01]  /*42f0*/  LDS.128 R4, [R4+0x260] ;  /* 0x0002600004047984 */ /* 0x000ea20000000c00 */
[----:B-1----:R-:W-:Y:S02]  /*4300*/  @P0 SHF.L.U32 R2, R8, 0x1f, RZ ;  /* 0x0000001f08020819 */ /* 0x002fe400000006ff */
[----:B------:R-:W-:Y:S01]  /*4310*/  SHF.L.U32 R0, R11, 0x1f, RZ ;  /* 0x0000001f0b007819 */ /* 0x000fe200000006ff */
[----:B------:R-:W-:Y:S01]  /*4320*/  @!PT LDS RZ, [RZ] ;  /* 0x00000000fffff984 */ /* 0x000fe20000000800 */
[----:B------:R-:W-:Y:S01]  /*4330*/  @!PT LDS RZ, [RZ] ;  /* 0x00000000fffff984 */ /* 0x000fe20000000800 */
[----:B------:R-:W-:Y:S01]  /*4340*/  @!PT LDS RZ, [RZ] ;  /* 0x00000000fffff984 */ /* 0x000fe20000000800 */
[----:B------:R-:W-:Y:S01]  /*4350*/  @!PT LDS RZ, [RZ] ;  /* 0x00000000fffff984 */ /* 0x000fe20000000800 */
[----:B------:R1:W-:Y:S06]  /*4360*/  MEMBAR.ALL.CTA ;  /* 0x0000000000007992 */ /* 0x0003ec0000008000 */
[----:B-1----:R-:W1:Y:S02]  /*4370*/  FENCE.VIEW.ASYNC.S ;  /* 0x00000000000073c6 */ /* 0x002e640000000000 */
[----:B-1----:R1:W-:Y:S01]  /*4380*/  SYNCS.ARRIVE.TRANS64.RED.A1T0 RZ, [R3+URZ], RZ ;  /* 0x000000ff03ff79a7 */ /* 0x0023e200081004ff */
[----:B------:R1:W3:Y:S01]  /*4390*/  @P0 SYNCS.PHASECHK.TRANS64.TRYWAIT P2, [UR4], R2 ;  /* 0x00000002ff0005a7 */ /* 0x0002e20008041104 */
[----:B------:R-:W-:Y:S01]  /*43a0*/  ULEA.HI UR4, UR22, UR22, URZ, 0x1 ;  /* 0x0000001616047291 */ /* 0x000fe2000f8f08ff */
[----:B--2---:R-:W-:-:S03]  /*43b0*/  LOP3.LUT P1, RZ, R6, 0x1, RZ, 0xc0, !PT ;  /* 0x0000000106ff7812 */ /* 0x004fc6000782c0ff */
[----:B------:R-:W-:Y:S02]  /*43c0*/  USHF.L.U32 UR18, UR4, 0x5, URZ ;  /* 0x0000000504127899 */ /* 0x000fe400080006ff */
[----:B------:R-:W-:Y:S02]  /*43d0*/  ULOP3.LUT UR4, UR4, 0xffe, URZ, 0xc0, !UPT ;  /* 0x00000ffe04047892 */ /* 0x000fe4000f8ec0ff */
[----:B------:R-:W-:Y:S02]  /*43e0*/  ULOP3.LUT UR18, UR18, 0xffffffc0, URZ, 0xc0, !UPT ;  /* 0xffffffc012127892 */ /* 0x000fe4000f8ec0ff */
[----:B------:R-:W-:Y:S02]  /*43f0*/  UIADD3 UR4, UPT, UPT, -UR4, UR22, URZ ;  /* 0x0000001604047290 */ /* 0x000fe4000fffe1ff */
[----:B------:R-:W-:Y:S01]  /*4400*/  UIADD3 UR18, UPT, UPT, UR30, UR18, URZ ;  /* 0x000000121e127290 */ /* 0x000fe2000fffe0ff */
[----:B------:R-:W2:Y:S03]  /*4410*/  SYNCS.PHASECHK.TRANS64.TRYWAIT P0, [UR23+0x210], R0 ;  /* 0x00021000ff0075a7 */ /* 0x000ea60008001117 */
[----:B------:R-:W-:Y:S01]  /*4420*/  ULEA UR18, UR4, UR18, 0x14 ;  /* 0x0000001204127291 */ /* 0x000fe2000f8ea0ff */
[----:B-123--:R-:W-:Y:S11]  /*4430*/  @!P0 BRA `(.L_x_85) ;  /* 0x0000003c00f88947 */ /* 0x00eff60003800000 */
.L_x_189:
[----:B------:R-:W-:Y:S01]  /*4440*/  IADD3 R10, PT, PT, R10, 0x1, RZ ;  /* 0x000000010a0a7810 */ /* 0x000fe20007ffe0ff */
[----:B------:R-:W-:Y:S06]  /*4450*/  BRA.U !UP4, `(.L_x_86) ;  /* 0x000000010c987547 */ /* 0x000fec000b800000 */
[----:B------:R-:W-:Y:S01]  /*4460*/  UPLOP3.LUT UP2, UPT, UPT, UPT, UPT, 0x40, 0x4 ;  /* 0x000000000004789c */ /* 0x000fe20003f4e870 */
[----:B------:R-:W-:Y:S01]  /*4470*/  UMOV UR16, UR29 ;  /* 0x0000001d00107c82 */ /* 0x000fe20008000000 */
[----:B------:R-:W-:Y:S01]  /*4480*/  UMOV UR15, UR28 ;  /* 0x0000001c000f7c82 */ /* 0x000fe20008000000 */
[----:B------:R-:W-:-:S08]  /*4490*/  UMOV UR6, UR14 ;  /* 0x0000000e00067c82 */ /* 0x000fd00008000000 */
.L_x_89:
[----:B------:R-:W-:Y:S02]  /*44a0*/  UIADD3 UR16, UPT, UPT, UR16, 0x1, URZ ;  /* 0x0000000110107890 */ /* 0x000fe4000fffe0ff */
[----:B--2---:R-:W-:Y:S02]  /*44b0*/  ULEA UR5, UR6, UR17, 0x3 ;  /* 0x0000001106057291 */ /* 0x004fe4000f8e18ff */
[----:B------:R-:W-:Y:S01]  /*44c0*/  UISETP.NE.AND UP3, UPT, UR16, URZ, UPT ;  /* 0x000000ff1000728c */ /* 0x000fe2000bf65270 */
[----:B---3--:R-:W-:Y:S10]  /*44d0*/  @P2 BRA `(.L_x_87) ;  /* 0x00000000000c2947 */ /* 0x008ff40003800000 */
[----:B-1----:R-:W-:Y:S04]  /*44e0*/  SHF.L.U32 R2, R8, 0x1f, RZ ;  /* 0x0000001f08027819 */ /* 0x002fe800000006ff */
[----:B------:R-:W1:Y:S02]  /*44f0*/  SYNCS.PHASECHK.TRANS64.TRYWAIT P0, [UR5], R2 ;  /* 0x00000002ff0075a7 */ /* 0x000e640008001105 */
[----:B-1----:R-:W-:Y:S05]  /*4500*/  @!P0 BRA `(.L_x_88) ;  /* 0x0000003c00dc8947 */ /* 0x002fea0003800000 */
.L_x_87:
[----:B------:R-:W-:Y:S01]  /*4510*/  UISETP.NE.AND UP0, UPT, UR15, 0x1, UPT ;  /* 0x000000010f00788c */ /* 0x000fe2000bf05270 */
[----:B------:R-:W-:Y:S01]  /*4520*/  PLOP3.LUT P2, PT, PT, PT, PT, 0x80, 0x8 ;  /* 0x000000000008781c */ /* 0x000fe20003f4f070 */
[----:B------:R-:W-:Y:S02]  /*4530*/  UIADD3 UR4, UPT, UPT, UR6, 0x1, URZ ;  /* 0x0000000106047890 */ /* 0x000fe4000fffe0ff */
[----:B------:R-:W-:Y:S02]  /*4540*/  ULEA UR12, UR6, UR21, 0x8 ;  /* 0x00000015060c7291 */ /* 0x000fe4000f8e40ff */
[----:B------:R-:W-:Y:S01]  /*4550*/  UISETP.NE.AND UP1, UPT, UR4, 0x1b, UPT ;  /* 0x0000001b0400788c */ /* 0x000fe2000bf25270 */
[----:B------:R-:W-:Y:S01]  /*4560*/  PLOP3.LUT P0, PT, PT, PT, UP0, 0x80, 0x8 ;  /* 0x000000000008781c */ /* 0x000fe20003f0f008 */
[----:B------:R-:W-:Y:S02]  /*4570*/  UIADD3 UR10, UPT, UPT, UR12, 0x2, URZ ;  /* 0x000000020c0a7890 */ /* 0x000fe4000fffe0ff */
[----:B------:R-:W-:Y:S02]  /*4580*/  USEL UR7, URZ, 0x1, UP1 ;  /* 0x00000001ff077887 */ /* 0x000fe40008800000 */
[----:B------:R-:W-:Y:S02]  /*4590*/  USEL UR14, UR4, URZ, UP1 ;  /* 0x000000ff040e7287 */ /* 0x000fe40008800000 */
[----:B------:R-:W-:Y:S02]  /*45a0*/  UIADD3 UR15, UPT, UPT, UR15, -0x1, URZ ;  /* 0xffffffff0f0f7890 */ /* 0x000fe4000fffe0ff */
[----:B------:R-:W-:Y:S01]  /*45b0*/  @UP0 ULEA UR4, UR14, UR17, 0x3 ;  /* 0x000000110e040291 */ /* 0x000fe2000f8e18ff */
[----:B------:R-:W-:Y:S01]  /*45c0*/  LOP3.LUT R8, R8, UR7, RZ, 0x3c, !PT ;  /* 0x0000000708087c12 */ /* 0x000fe2000f8e3cff */
[----:B------:R-:W-:Y:S01]  /*45d0*/  UIADD3 UR7, UPT, UPT, UR5, 0xd8, URZ ;  /* 0x000000d805077890 */ /* 0x000fe2000fffe0ff */
[----:B------:R-:W-:Y:S02]  /*45e0*/  UMOV UR13, 0x80004020 ;  /* 0x80004020000d7882 */ /* 0x000fe40000000000 */
[----:B-1----:R-:W-:Y:S01]  /*45f0*/  @P0 SHF.L.U32 R0, R8, 0x1f, RZ ;  /* 0x0000001f08000819 */ /* 0x002fe200000006ff */
[----:B------:R-:W-:Y:S01]  /*4600*/  UMOV UR5, 0x80004020 ;  /* 0x8000402000057882 */ /* 0x000fe20000000000 */
[----:B------:R-:W-:Y:S01]  /*4610*/  UMOV UR11, 0x80004020 ;  /* 0x80004020000b7882 */ /* 0x000fe20000000000 */
[----:B------:R-:W-:Y:S01]  /*4620*/  UMOV UR9, 0x80004020 ;  /* 0x8000402000097882 */ /* 0x000fe20000000000 */
[----:B------:R2:W3:Y:S01]  /*4630*/  @P0 SYNCS.PHASECHK.TRANS64.TRYWAIT P2, [UR4], R0 ;  /* 0x00000000ff0005a7 */ /* 0x0004e20008041104 */
[----:B------:R-:W-:Y:S03]  /*4640*/  ULEA UR4, UR6, UR20, 0x8 ;  /* 0x0000001406047291 */ /* 0x000fe6000f8e40ff */
[----:B------:R-:W-:Y:S01]  /*4650*/  UMOV UR6, UR14 ;  /* 0x0000000e00067c82 */ /* 0x000fe20008000000 */
[----:B------:R-:W-:Y:S05]  /*4660*/  UIADD3 UR8, UPT, UPT, UR4, 0x2, URZ ;  /* 0x0000000204087890 */ /* 0x000fea000fffe0ff */
[----:B------:R2:W-:Y:S01]  /*4670*/  UTCQMMA gdesc[UR4], gdesc[UR12], tmem[UR18], tmem[UR26], idesc[UR27], UP2 ;  /* 0x00ff1a0c040075ea */ /* 0x0005e20009000312 */
[----:B------:R-:W-:Y:S03]  /*4680*/  UPLOP3.LUT UP2, UPT, UPT, UPT, UPT, 0x80, 0x8 ;  /* 0x000000000008789c */ /* 0x000fe60003f4f070 */
[----:B------:R2:W-:Y:S01]  /*4690*/  UTCQMMA gdesc[UR8], gdesc[UR10], tmem[UR18], tmem[UR24], idesc[UR25], UPT ;  /* 0x00ff180a080075ea */ /* 0x0005e2000b800312 */
[----:B------:R2:W-:Y:S01]  /*46a0*/  UTCBAR.MULTICAST [UR7], URZ, UR19 ;  /* 0x000000ff070073e9 */ /* 0x0005e20008000813 */
[----:B------:R-:W-:Y:S06]  /*46b0*/  BRA.U UP3, `(.L_x_89) ;  /* 0xfffffffd03787547 */ /* 0x000fec000b83ffff */
.L_x_86:
[----:B--2---:R-:W-:Y:S01]  /*46c0*/  UIADD3 UR4, UPT, UPT, UR22, 0x1, URZ ;  /* 0x0000000116047890 */ /* 0x004fe2000fffe0ff */
[C---:B------:R-:W-:Y:S01]  /*46d0*/  ISETP.NE.AND P0, PT, R10.reuse, 0x2, PT ;  /* 0x000000020a00780c */ /* 0x040fe20003f05270 */
[----:B------:R-:W-:Y:S02]  /*46e0*/  UIADD3 UR5, UPT, UPT, UR23, 0x1f0, URZ ;  /* 0x000001f017057890 */ /* 0x000fe4000fffe0ff */
[----:B------:R-:W-:Y:S01]  /*46f0*/  UISETP.NE.AND UP0, UPT, UR4, 0x4, UPT ;  /* 0x000000040400788c */ /* 0x000fe2000bf05270 */
[----:B-1----:R-:W-:Y:S02]  /*4700*/  SEL R0, RZ, 0x1, P0 ;  /* 0x00000001ff007807 */ /* 0x002fe40000000000 */
[----:B------:R-:W-:Y:S01]  /*4710*/  SEL R10, R10, RZ, P0 ;  /* 0x000000ff0a0a7207 */ /* 0x000fe20000000000 */
[----:B------:R-:W-:Y:S01]  /*4720*/  USEL UR6, URZ, 0x1, UP0 ;  /* 0x00000001ff067887 */ /* 0x000fe20008000000 */
[----:B------:R-:W-:Y:S01]  /*4730*/  LOP3.LUT R9, R9, R0, RZ, 0x3c, !PT ;  /* 0x0000000009097212 */ /* 0x000fe200078e3cff */
[----:B------:R-:W-:Y:S01]  /*4740*/  USEL UR22, UR4, URZ, UP0 ;  /* 0x000000ff04167287 */ /* 0x000fe20008000000 */
[----:B------:R1:W-:Y:S03]  /*4750*/  UTCBAR [UR5], URZ ;  /* 0x000000ff050073e9 */ /* 0x0003e600080000ff */
[----:B------:R-:W-:Y:S01]  /*4760*/  LOP3.LUT R11, R11, UR6, RZ, 0x3c, !PT ;  /* 0x000000060b0b7c12 */ /* 0x000fe2000f8e3cff */
[----:B------:R-:W-:Y:S07]  /*4770*/  @P1 BRA `(.L_x_90) ;  /* 0xfffffff800b01947 */ /* 0x000fee000383ffff */
[----:B------:R-:W2:Y:S01]  /*4780*/  S2UR UR8, SR_CgaCtaId ;  /* 0x00000000000879c3 */ /* 0x000ea20000008800 */
[----:B------:R-:W-:Y:S01]  /*4790*/  ELECT P0, URZ, PT ;  /* 0x0000000000ff782f */ /* 0x000fe20003800000 */
[----:B------:R-:W-:Y:S01]  /*47a0*/  IMAD.MOV.U32 R0, RZ, RZ, 0x1 ;  /* 0x00000001ff007424 */ /* 0x000fe200078e00ff */
[----:B------:R-:W-:Y:S01]  /*47b0*/  UIADD3 UR17, UPT, UPT, UR17, 0x210, URZ ;  /* 0x0000021011117890 */ /* 0x000fe2000fffe0ff */
[----:B------:R-:W-:Y:S01]  /*47c0*/  SHF.L.U32 R2, R11, 0x1f, RZ ;  /* 0x0000001f0b027819 */ /* 0x000fe200000006ff */
[----:B------:R-:W-:-:S03]  /*47d0*/  UMOV UR4, 0x40 ;  /* 0x0000004000047882 */ /* 0x000fc60000000000 */
[----:B------:R-:W-:Y:S01]  /*47e0*/  UVIRTCOUNT.DEALLOC.SMPOOL 0x80 ;  /* 0x000000800000784c */ /* 0x000fe20000000000 */
[----:B--2---:R-:W-:Y:S02]  /*47f0*/  ULEA UR8, UR8, UR4, 0x18 ;  /* 0x0000000408087291 */ /* 0x004fe4000f8ec0ff */
[----:B------:R-:W-:-:S07]  /*4800*/  ULEA UR4, UR22, UR17, 0x3 ;  /* 0x0000001116047291 */ /* 0x000fce000f8e18ff */
[----:B------:R2:W-:Y:S02]  /*4810*/  @P0 STS.U8 [UR8+0x1c], R0 ;  /* 0x00001c00ff000988 */ /* 0x0005e40008000008 */
[----:B------:R-:W4:Y:S02]  /*4820*/  SYNCS.PHASECHK.TRANS64.TRYWAIT P0, [UR4], R2 ;  /* 0x00000002ff0075a7 */ /* 0x000f240008001104 */
[----:B--2-4-:R-:W-:Y:S05]  /*4830*/  @!P0 BRA `(.L_x_91) ;  /* 0x0000003c00288947 */ /* 0x014fea0003800000 */
.L_x_192:
[----:B------:R-:W-:-:S04]  /*4840*/  UIADD3 UR4, UPT, UPT, UR22, 0x1, URZ ;  /* 0x0000000116047890 */ /* 0x000fc8000fffe0ff */
[----:B------:R-:W-:-:S04]  /*4850*/  UISETP.NE.AND UP0, UPT, UR4, 0x4, UPT ;  /* 0x000000040400788c */ /* 0x000fc8000bf05270 */
[----:B------:R-:W-:Y:S02]  /*4860*/  USEL UR6, URZ, 0x1, UP0 ;  /* 0x00000001ff067887 */ /* 0x000fe40008000000 */
[----:B------:R-:W-:-:S04]  /*4870*/  USEL UR4, UR4, URZ, UP0 ;  /* 0x000000ff04047287 */ /* 0x000fc80008000000 */
[----:B-1----:R-:W-:Y:S01]  /*4880*/  ULEA UR5, UR4, UR17, 0x3 ;  /* 0x0000001104057291 */ /* 0x002fe2000f8e18ff */
[----:B--2---:R-:W-:-:S04]  /*4890*/  LOP3.LUT R2, R11, UR6, RZ, 0x3c, !PT ;  /* 0x000000060b027c12 */ /* 0x004fc8000f8e3cff */
[----:B------:R-:W-:-:S04]  /*48a0*/  SHF.L.U32 R3, R2, 0x1f, RZ ;  /* 0x0000001f02037819 */ /* 0x000fc800000006ff */
[----:B------:R-:W1:Y:S02]  /*48b0*/  SYNCS.PHASECHK.TRANS64.TRYWAIT P0, [UR5], R3 ;  /* 0x00000003ff0075a7 */ /* 0x000e640008001105 */
[----:B-1----:R-:W-:Y:S05]  /*48c0*/  @!P0 BRA `(.L_x_92) ;  /* 0x0000003c001c8947 */ /* 0x002fea0003800000 */
.L_x_194:
        /* <DEDUP_REMOVED lines=9> */
.L_x_196:
[----:B------:R-:W-:-:S04]  /*4960*/  UIADD3 UR4, UPT, UPT, UR4, 0x1, URZ ;  /* 0x0000000104047890 */ /* 0x000fc8000fffe0ff */
[----:B------:R-:W-:-:S04]  /*4970*/  UISETP.NE.AND UP0, UPT, UR4, 0x4, UPT ;  /* 0x000000040400788c */ /* 0x000fc8000bf05270 */
[----:B------:R-:W-:Y:S02]  /*4980*/  USEL UR5, URZ, 0x1, UP0 ;  /* 0x00000001ff057887 */ /* 0x000fe40008000000 */
[----:B------:R-:W-:-:S04]  /*4990*/  USEL UR4, UR4, URZ, UP0 ;  /* 0x000000ff04047287 */ /* 0x000fc80008000000 */
[----:B------:R-:W-:Y:S01]  /*49a0*/  ULEA UR4, UR4, UR17, 0x3 ;  /* 0x0000001104047291 */ /* 0x000fe2000f8e18ff */
[----:B------:R-:W-:-:S04]  /*49b0*/  LOP3.LUT R2, R2, UR5, RZ, 0x3c, !PT ;  /* 0x0000000502027c12 */ /* 0x000fc8000f8e3cff */
[----:B------:R-:W-:-:S04]  /*49c0*/  SHF.L.U32 R2, R2, 0x1f, RZ ;  /* 0x0000001f02027819 */ /* 0x000fc800000006ff */
[----:B------:R-:W2:Y:S02]  /*49d0*/  SYNCS.PHASECHK.TRANS64.TRYWAIT P0, [UR4], R2 ;  /* 0x00000002ff0075a7 */ /* 0x000ea40008001104 */
[----:B--2---:R-:W-:Y:S05]  /*49e0*/  @!P0 BRA `(.L_x_94) ;  /* 0x0000003c00048947 */ /* 0x004fea0003800000 */
.L_x_198:
[----:B------:R-:W-:Y:S01]  /*49f0*/  NOP ;  /* 0x0000000000007918 */ /* 0x000fe20000000000 */
[----:B-1----:R-:W1:Y:S01]  /*4a00*/  LDS R0, [UR8+0x14] ;  /* 0x00001408ff007984 */ /* 0x002e620008000800 */
[----:B------:R-:W-:Y:S01]  /*4a10*/  ULOP3.LUT UR4, UR30, 0xffff, URZ, 0xc0, !UPT ;  /* 0x0000ffff1e047892 */ /* 0x000fe2000f8ec0ff */
[----:B------:R-:W-:Y:S01]  /*4a20*/  UMOV UR5, 0xffff ;  /* 0x0000ffff00057882 */ /* 0x000fe20000000000 */
[----:B------:R-:W-:Y:S02]  /*4a30*/  UMOV UR6, 0x1 ;  /* 0x0000000100067882 */ /* 0x000fe40000000000 */
[----:B------:R-:W-:-:S04]  /*4a40*/  USHF.R.U32.HI UR4, URZ, 0x5, UR4 ;  /* 0x00000005ff047899 */ /* 0x000fc80008011604 */
[----:B------:R-:W-:Y:S02]  /*4a50*/  USHF.L.U32 UR5, UR5, UR4, URZ ;  /* 0x0000000405057299 */ /* 0x000fe400080006ff */
[----:B------:R-:W-:-:S04]  /*4a60*/  USHF.L.U32 UR4, UR6, UR4, URZ ;  /* 0x0000000406047299 */ /* 0x000fc800080006ff */
[----:B-1----:R-:W-:-:S04]  /*4a70*/  LOP3.LUT R0, R0, UR5, RZ, 0xc0, !PT ;  /* 0x0000000500007c12 */ /* 0x002fc8000f8ec0ff */
[----:B------:R-:W-:-:S13]  /*4a80*/  ISETP.NE.AND P0, PT, R0, UR5, PT ;  /* 0x0000000500007c0c */ /* 0x000fda000bf05270 */
[----:B------:R-:W-:Y:S05]  /*4a90*/  @P0 BRA `(.L_x_95) ;  /* 0x0000000000580947 */ /* 0x000fea0003800000 */
[----:B------:R-:W1:Y:S02]  /*4aa0*/  LDS R0, [UR8+0x18] ;  /* 0x00001808ff007984 */ /* 0x000e640008000800 */
[----:B-1----:R-:W-:-:S04]  /*4ab0*/  LOP3.LUT R0, R0, UR4, RZ, 0xc0, !PT ;  /* 0x0000000400007c12 */ /* 0x002fc8000f8ec0ff */
[----:B------:R-:W-:-:S13]  /*4ac0*/  ISETP.NE.AND P0, PT, R0, UR4, PT ;  /* 0x0000000400007c0c */ /* 0x000fda000bf05270 */
[----:B------:R-:W-:Y:S05]  /*4ad0*/  @P0 BRA `(.L_x_96) ;  /* 0x00000000003c0947 */ /* 0x000fea0003800000 */
[----:B------:R-:W1:Y:S01]  /*4ae0*/  S2R R2, SR_LANEID ;  /* 0x0000000000027919 */ /* 0x000e620000000000 */
[----:B------:R-:W-:-:S06]  /*4af0*/  ULOP3.LUT UR5, URZ, UR5, URZ, 0x33, !UPT ;  /* 0x00000005ff057292 */ /* 0x000fcc000f8e33ff */
[----:B------:R-:W-:-:S04]  /*4b00*/  IMAD.U32 R0, RZ, RZ, UR5 ;  /* 0x00000005ff007e24 */ /* 0x000fc8000f8e00ff */
[----:B------:R2:W4:Y:S02]  /*4b10*/  REDUX UR7, R0 ;  /* 0x00000000000773c4 */ /* 0x0005240000000000 */
[----:B------:R1:W-:Y:S01]  /*4b20*/  UTCATOMSWS.AND URZ, UR5 ;  /* 0x0000000500ff79e3 */ /* 0x0003e20008000000 */
[----:B--2---:R-:W-:Y:S01]  /*4b30*/  LOP3.LUT R0, RZ, UR4, RZ, 0x33, !PT ;  /* 0x00000004ff007c12 */ /* 0x004fe2000f8e33ff */
[----:B------:R-:W-:Y:S02]  /*4b40*/  VOTEU.ANY UR4, UPT, PT ;  /* 0x0000000000047886 */ /* 0x000fe400038e0100 */
[----:B------:R-:W-:Y:S02]  /*4b50*/  UFLO.U32 UR4, UR4 ;  /* 0x00000004000472bd */ /* 0x000fe400080e0000 */
[----:B------:R-:W2:Y:S04]  /*4b60*/  REDUX UR6, R0 ;  /* 0x00000000000673c4 */ /* 0x000ea80000000000 */
[----:B-1----:R-:W-:-:S02]  /*4b70*/  ISETP.EQ.U32.AND P0, PT, R2, UR4, PT ;  /* 0x0000000402007c0c */ /* 0x002fc4000bf02070 */
[----:B----4-:R-:W-:-:S11]  /*4b80*/  MOV R2, UR7 ;  /* 0x0000000700027c02 */ /* 0x010fd60008000f00 */
[----:B------:R1:W-:Y:S01]  /*4b90*/  @P0 ATOMS.AND RZ, [UR8+0x14], R2 ;  /* 0x00001402ffff098c */ /* 0x0003e2000a800008 */
[----:B--2---:R-:W-:-:S05]  /*4ba0*/  IMAD.U32 R0, RZ, RZ, UR6 ;  /* 0x00000006ff007e24 */ /* 0x004fca000f8e00ff */
[----:B------:R1:W-:Y:S01]  /*4bb0*/  @P0 ATOMS.AND RZ, [UR8+0x18], R0 ;  /* 0x00001800ffff098c */ /* 0x0003e2000a800008 */
[----:B------:R-:W-:Y:S05]  /*4bc0*/  BRA `(.L_x_97) ;  /* 0x0000000000147947 */ /* 0x000fea0003800000 */
.L_x_96:
[----:B------:R-:W-:Y:S02]  /*4bd0*/  MOV R2, 0x4bf0 ;  /* 0x00004bf000027802 */ /* 0x000fe40000000f00 */
[----:B---3-5:R-:W-:Y:S05]  /*4be0*/  CALL.REL.NOINC `($__internal_0_$__cuda_sm10x_tcgen05_guardrail_trap_col_being_dealloced_not_returned_by_alloc) ;  /* 0x0000003c00207944 */ /* 0x028fea0003c00000 */
[----:B------:R-:W-:Y:S05]  /*4bf0*/  BRA `(.L_x_97) ;  /* 0x0000000000087947 */ /* 0x000fea0003800000 */
.L_x_95:
[----:B------:R-:W-:Y:S02]  /*4c00*/  MOV R2, 0x4c20 ;  /* 0x00004c2000027802 */ /* 0x000fe40000000f00 */
[----:B---3-5:R-:W-:Y:S05]  /*4c10*/  CALL.REL.NOINC `($__internal_2_$__cuda_sm10x_tcgen05_guardrail_trap_unallocated_columns_being_dealloced) ;  /* 0x0000003c002c7944 */ /* 0x028fea0003c00000 */
.L_x_97:
[----:B------:R-:W-:Y:S01]  /*4c20*/  NOP ;  /* 0x0000000000007918 */ /* 0x000fe20000000000 */
[----:B------:R-:W-:Y:S05]  /*4c30*/  EXIT ;  /* 0x000000000000794d */ /* 0x000fea0003800000 */
.L_x_79:
[----:B------:R-:W-:-:S09]  /*4c40*/  UISETP.NE.OR UP0, UPT, UR18, 0x3, !UP3 ;  /* 0x000000031200788c */ /* 0x000fd2000df05670 */
[----:B------:R-:W-:Y:S05]  /*4c50*/  BRA.U UP0, `(.L_x_98) ;  /* 0x0000000d00347547 */ /* 0x000fea000b800000 */
[----:B------:R-:W2:Y:S01]  /*4c60*/  LDCU.64 UR4, c[0x0][0x888] ;  /* 0x00011100ff0477ac */ /* 0x000ea20008000a00 */
[----:B------:R-:W3:Y:S01]  /*4c70*/  LDC.64 R12, c[0x0][0x348] ;  /* 0x0000d200ff0c7b82 */ /* 0x000ee20000000a00 */
[----:B------:R-:W-:Y:S02]  /*4c80*/  HFMA2 R9, -RZ, RZ, 0, 0 ;  /* 0x00000000ff097431 */ /* 0x000fe400000001ff */
[----:B------:R-:W-:Y:S01]  /*4c90*/  IMAD.MOV.U32 R11, RZ, RZ, 0x1 ;  /* 0x00000001ff0b7424 */ /* 0x000fe200078e00ff */
[----:B------:R-:W4:Y:S01]  /*4ca0*/  LDCU UR33, c[0x0][0x370] ;  /* 0x00006e00ff2177ac */ /* 0x000f220008000800 */
[----:B------:R-:W-:Y:S01]  /*4cb0*/  IMAD.MOV.U32 R10, RZ, RZ, RZ ;  /* 0x000000ffff0a7224 */ /* 0x000fe200078e00ff */
[----:B------:R-:W-:Y:S01]  /*4cc0*/  MOV R8, 0x1000 ;  /* 0x0000100000087802 */ /* 0x000fe20000000f00 */
[----:B------:R-:W4:Y:S01]  /*4cd0*/  LDCU.128 UR28, c[0x0][0xb10] ;  /* 0x00016200ff1c77ac */ /* 0x000f220008000c00 */
[----:B------:R-:W1:Y:S01]  /*4ce0*/  LDCU UR32, c[0x0][0x374] ;  /* 0x00006e80ff2077ac */ /* 0x000e620008000800 */
[----:B------:R-:W1:Y:S01]  /*4cf0*/  LDCU.64 UR26, c[0x0][0x890] ;  /* 0x00011200ff1a77ac */ /* 0x000e620008000a00 */
[----:B--2---:R-:W-:Y:S01]  /*4d00*/  UISETP.NE.U32.AND UP0, UPT, UR4, URZ, UPT ;  /* 0x000000ff0400728c */ /* 0x004fe2000bf05070 */
[----:B------:R-:W2:Y:S01]  /*4d10*/  LDCU UR16, c[0x0][0xb0c] ;  /* 0x00016180ff1077ac */ /* 0x000ea20008000800 */
[----:B------:R-:W3:Y:S01]  /*4d20*/  LDCU UR38, c[0x0][0xb20] ;  /* 0x00016400ff2677ac */ /* 0x000ee20008000800 */
[----:B------:R-:W3:Y:S01]  /*4d30*/  LDCU UR4, c[0x0][0xb30] ;  /* 0x00016600ff0477ac */ /* 0x000ee20008000800 */
[----:B------:R-:W-:Y:S01]  /*4d40*/  UMOV UR17, 0x400 ;  /* 0x0000040000117882 */ /* 0x000fe20000000000 */
[----:B----4-:R-:W-:-:S02]  /*4d50*/  UIMAD.WIDE.U32 UR6, UR33, UR28, URZ ;  /* 0x0000001c210672a5 */ /* 0x010fc4000f8e00ff */
[----:B-1----:R-:W-:Y:S02]  /*4d60*/  UIMAD.WIDE.U32 UR8, UR32, UR31, URZ ;  /* 0x0000001f200872a5 */ /* 0x002fe4000f8e00ff */
[----:B------:R-:W-:Y:S02]  /*4d70*/  ULEA UR17, UR48, UR17, 0x18 ;  /* 0x0000001130117291 */ /* 0x000fe4000f8ec0ff */
[----:B------:R-:W-:Y:S02]  /*4d80*/  UISETP.NE.AND.EX UP5, UPT, UR5, URZ, UPT, UP0 ;  /* 0x000000ff0500728c */ /* 0x000fe4000bfa5300 */
[----:B------:R-:W-:Y:S02]  /*4d90*/  UISETP.NE.U32.AND UP6, UPT, UR26, URZ, UPT ;  /* 0x000000ff1a00728c */ /* 0x000fe4000bfc5070 */
[----:B------:R-:W-:Y:S02]  /*4da0*/  UIADD3 UR5, UPT, UPT, UR17, 0x1b0, URZ ;  /* 0x000001b011057890 */ /* 0x000fe4000fffe0ff */
[----:B------:R-:W-:Y:S01]  /*4db0*/  UISETP.NE.AND UP0, UPT, UR42, 0x1, UPT ;  /* 0x000000012a00788c */ /* 0x000fe2000bf05270 */
[----:B------:R-:W-:Y:S01]  /*4dc0*/  UMOV UR35, UR7 ;  /* 0x0000000700237c82 */ /* 0x000fe20008000000 */
[----:B------:R-:W-:Y:S01]  /*4dd0*/  UMOV UR34, UR9 ;  /* 0x0000000900227c82 */ /* 0x000fe20008000000 */
[----:B------:R-:W-:-:S02]  /*4de0*/  USEL UR37, URZ, 0x1, UP4 ;  /* 0x00000001ff257887 */ /* 0x000fc4000a000000 */
[----:B--2---:R-:W-:Y:S02]  /*4df0*/  UISETP.NE.AND UP0, UPT, UR16, 0x1, UPT ;  /* 0x000000011000788c */ /* 0x004fe4000bf05270 */
[----:B------:R-:W-:Y:S02]  /*4e00*/  UPLOP3.LUT UP4, UPT, UPT, UPT, UPT, 0x40, 0x4 ;  /* 0x000000000004789c */ /* 0x000fe40003f8e870 */
[----:B------:R-:W-:Y:S01]  /*4e10*/  UISETP.GE.AND UP2, UPT, UR42, 0x1, UPT ;  /* 0x000000012a00788c */ /* 0x000fe2000bf46270 */
[----:B------:R-:W1:Y:S01]  /*4e20*/  LDCU.64 UR14, c[0x0][0xb28] ;  /* 0x00016500ff0e77ac */ /* 0x000e620008000a00 */
[----:B------:R-:W-:Y:S02]  /*4e30*/  UISETP.NE.AND.EX UP6, UPT, UR27, URZ, UPT, UP6 ;  /* 0x000000ff1b00728c */ /* 0x000fe4000bfc5360 */
[----:B------:R-:W-:Y:S02]  /*4e40*/  UPRMT UR48, UR48, 0x654, UR5 ;  /* 0x0000065430307896 */ /* 0x000fe40008000005 */
[----:B------:R-:W-:-:S02]  /*4e50*/  USHF.R.U32.HI UR35, URZ, UR29, UR35 ;  /* 0x0000001dff237299 */ /* 0x000fc40008011623 */
[----:B---3--:R-:W-:Y:S02]  /*4e60*/  USHF.R.U32.HI UR34, URZ, UR38, UR34 ;  /* 0x00000026ff227299 */ /* 0x008fe40008011622 */
[----:B------:R-:W-:Y:S02]  /*4e70*/  UISETP.NE.AND UP0, UPT, UR30, 0x1, UPT ;  /* 0x000000011e00788c */ /* 0x000fe4000bf05270 */
[----:B------:R-:W-:-:S11]  /*4e80*/  UISETP.NE.AND UP3, UPT, UR4, 0x1, UPT ;  /* 0x000000010400788c */ /* 0x000fd6000bf65270 */
.L_x_106:
[C---:B------:R-:W-:Y:S02]  /*4e90*/  LEA R3, R10.reuse, UR17, 0x3 ;  /* 0x000000110a037c11 */ /* 0x040fe4000f8e18ff */
[----:B------:R-:W-:Y:S02]  /*4ea0*/  SHF.L.U32 R0, R9, 0x1f, RZ ;  /* 0x0000001f09007819 */ /* 0x000fe400000006ff */
[----:B------:R-:W-:Y:S02]  /*4eb0*/  LEA R4, R10, UR17, 0x4 ;  /* 0x000000110a047c11 */ /* 0x000fe4000f8e20ff */
[----:B--2---:R-:W2:Y:S02]  /*4ec0*/  SYNCS.PHASECHK.TRANS64.TRYWAIT P0, [R3+URZ+0x1d0], R0 ;  /* 0x0001d000030075a7 */ /* 0x004ea400080011ff */
[----:B--2---:R-:W-:Y:S05]  /*4ed0*/  @!P0 BRA `(.L_x_99) ;  /* 0x0000003400e08947 */ /* 0x004fea0003800000 */
.L_x_199:
[----:B------:R-:W3:Y:S01]  /*4ee0*/  LDS.128 R4, [R4+0x260] ;  /* 0x0002600004047984 */ /* 0x000ee20000000c00 */
[----:B------:R-:W-:Y:S01]  /*4ef0*/  UISETP.GE.AND UP0, UPT, UR42, 0x1, UPT ;  /* 0x000000012a00788c */ /* 0x000fe2000bf06270 */
[----:B------:R-:W-:Y:S01]  /*4f00*/  @!PT LDS RZ, [RZ] ;  /* 0x00000000fffff984 */ /* 0x000fe20000000800 */
[----:B------:R-:W-:Y:S01]  /*4f10*/  @!PT LDS RZ, [RZ] ;  /* 0x00000000fffff984 */ /* 0x000fe20000000800 */
[----:B------:R-:W-:Y:S01]  /*4f20*/  @!PT LDS RZ, [RZ] ;  /* 0x00000000fffff984 */ /* 0x000fe20000000800 */
[----:B------:R-:W-:Y:S01]  /*4f30*/  @!PT LDS RZ, [RZ] ;  /* 0x00000000fffff984 */ /* 0x000fe20000000800 */
[----:B------:R4:W-:Y:S06]  /*4f40*/  MEMBAR.ALL.CTA ;  /* 0x0000000000007992 */ /* 0x0009ec0000008000 */
[----:B----4-:R-:W4:Y:S01]  /*4f50*/  FENCE.VIEW.ASYNC.S ;  /* 0x00000000000073c6 */ /* 0x010f220000000000 */
[----:B---3--:R-:W-:Y:S11]  /*4f60*/  LOP3.LUT P0, RZ, R6, 0x1, RZ, 0xc0, !PT ;  /* 0x0000000106ff7812 */ /* 0x008ff6000780c0ff */
[----:B------:R-:W-:Y:S02]  /*4f70*/  @!UPT UIADD3 URZ, UPT, UPT, URZ, URZ, URZ ;  /* 0x000000fffffff290 */ /* 0x000fe4000fffe0ff */
[----:B----4-:R-:W-:Y:S01]  /*4f80*/  VOTEU.ANY UP2, P0 ;  /* 0x0000000000ff7886 */ /* 0x010fe20000040100 */
[----:B------:R-:W-:Y:S11]  /*4f90*/  PLOP3.LUT P0, PT, PT, PT, UP2, 0x80, 0x8 ;  /* 0x000000000008781c */ /* 0x000ff60003f0f028 */
[----:B------:R-:W-:Y:S02]  /*4fa0*/  @!UPT UIADD3 URZ, UPT, UPT, URZ, URZ, URZ ;  /* 0x000000fffffff290 */ /* 0x000fe4000fffe0ff */
[----:B--2---:R-:W-:Y:S02]  /*4fb0*/  @P0 SHF.R.U32.HI R0, RZ, 0x10, R5 ;  /* 0x00000010ff000819 */ /* 0x004fe40000011605 */
[----:B------:R-:W-:Y:S02]  /*4fc0*/  @P0 MOV R2, R4 ;  /* 0x0000000400020202 */ /* 0x000fe40000000f00 */
[----:B------:R-:W-:Y:S01]  /*4fd0*/  @P0 R2UR UR4, R0 ;  /* 0x00000000000402ca */ /* 0x000fe200000e0000 */
[----:B------:R-:W-:Y:S01]  /*4fe0*/  VIADD R0, R3, 0x1e0 ;  /* 0x000001e003007836 */ /* 0x000fe20000000000 */
[----:B------:R-:W-:Y:S02]  /*4ff0*/  @P0 LOP3.LUT R4, R5, 0xffff, RZ, 0xc0, !PT ;  /* 0x0000ffff05040812 */ /* 0x000fe400078ec0ff */
[----:B------:R-:W-:Y:S02]  /*5000*/  @P0 R2UR UR6, R2 ;  /* 0x00000000020602ca */ /* 0x000fe400000e0000 */
[----:B------:R-:W-:Y:S02]  /*5010*/  PRMT R0, RZ, 0x654, R0 ;  /* 0x00000654ff007816 */ /* 0x000fe40000000000 */
[----:B------:R-:W-:Y:S02]  /*5020*/  @P0 R2UR UR5, R4 ;  /* 0x00000000040502ca */ /* 0x000fe400000e0000 */
[----:B------:R2:W-:Y:S03]  /*5030*/  SYNCS.ARRIVE.TRANS64.RED.A1T0 RZ, [R0+URZ], RZ ;  /* 0x000000ff00ff79a7 */ /* 0x0005e600081004ff */
[----:B------:R-:W-:Y:S04]  /*5040*/  @UP2 UMOV UR25, UR4 ;  /* 0x0000000400192c82 */ /* 0x000fe80008000000 */
[----:B------:R-:W-:Y:S04]  /*5050*/  @UP2 UMOV UR13, UR6 ;  /* 0x00000006000d2c82 */ /* 0x000fe80008000000 */
[----:B------:R-:W-:Y:S01]  /*5060*/  @UP2 UMOV UR7, UR5 ;  /* 0x0000000500072c82 */ /* 0x000fe20008000000 */
[----:B------:R-:W-:Y:S05]  /*5070*/  BRA.U !UP0, `(.L_x_100) ;  /* 0x0000000108c07547 */ /* 0x000fea000b800000 */
[----:B------:R-:W-:Y:S02]  /*5080*/  UIMAD.WIDE.U32 UR10, UR7, UR31, URZ ;  /* 0x0000001f070a72a5 */ /* 0x000fe4000f8e00ff */
[----:B------:R-:W-:Y:S02]  /*5090*/  UP2UR UR12, UPR, URZ, 0x4 ;  /* 0x00000004ff0c7883 */ /* 0x000fe40008000000 */
[----:B------:R-:W-:Y:S02]  /*50a0*/  UISETP.NE.AND UP2, UPT, UR30, 0x1, UPT ;  /* 0x000000011e00788c */ /* 0x000fe4000bf45270 */
[----:B------:R-:W-:Y:S02]  /*50b0*/  UIMAD.WIDE.U32 UR18, UR13, UR28, URZ ;  /* 0x0000001c0d1272a5 */ /* 0x000fe4000f8e00ff */
[----:B------:R-:W-:Y:S02]  /*50c0*/  USEL UR4, UR32, UR34, !UP2 ;  /* 0x0000002220047287 */ /* 0x000fe4000d000000 */
[----:B------:R-:W-:Y:S02]  /*50d0*/  UISETP.NE.AND UP0, UPT, UR16, 0x1, UPT ;  /* 0x000000011000788c */ /* 0x000fe4000bf05270 */
[----:B------:R-:W-:Y:S02]  /*50e0*/  UP2UR UR24, UPR, URZ, 0x2 ;  /* 0x00000002ff187883 */ /* 0x000fe40008000000 */
[----:B------:R-:W-:Y:S02]  /*50f0*/  UISETP.NE.AND UP1, UPT, UR42, 0x1, UPT ;  /* 0x000000012a00788c */ /* 0x000fe4000bf25270 */
[----:B-1----:R-:W-:Y:S02]  /*5100*/  UIMAD.WIDE.U32 UR20, UR4, UR14, URZ ;  /* 0x0000000e041472a5 */ /* 0x002fe4000f8e00ff */
[----:B------:R-:W-:Y:S01]  /*5110*/  USEL UR8, UR33, UR35, !UP0 ;  /* 0x0000002321087287 */ /* 0x000fe2000c000000 */
[----:B------:R-:W-:Y:S02]  /*5120*/  UMOV UR5, UR11 ;  /* 0x0000000b00057c82 */ /* 0x000fe40008000000 */
[----:B------:R-:W-:Y:S02]  /*5130*/  USHF.R.U32.HI UR6, URZ, UR38, UR5 ;  /* 0x00000026ff067299 */ /* 0x000fe40008011605 */
[----:B------:R-:W-:Y:S02]  /*5140*/  UIMAD.WIDE.U32 UR22, UR8, UR14, URZ ;  /* 0x0000000e081672a5 */ /* 0x000fe4000f8e00ff */
[----:B------:R-:W-:Y:S02]  /*5150*/  USEL UR6, UR7, UR6, !UP2 ;  /* 0x0000000607067287 */ /* 0x000fe4000d000000 */
[----:B------:R-:W-:Y:S02]  /*5160*/  UISETP.NE.AND UP2, UPT, UR12, URZ, UPT ;  /* 0x000000ff0c00728c */ /* 0x000fe4000bf45270 */
[----:B------:R-:W-:Y:S01]  /*5170*/  UIMAD.WIDE.U32 UR10, UR6, UR14, URZ ;  /* 0x0000000e060a72a5 */ /* 0x000fe2000f8e00ff */
[----:B------:R-:W-:Y:S02]  /*5180*/  UMOV UR5, UR19 ;  /* 0x0000001300057c82 */ /* 0x000fe40008000000 */
[----:B------:R-:W-:Y:S03]  /*5190*/  USHF.R.U32.HI UR9, URZ, UR29, UR5 ;  /* 0x0000001dff097299 */ /* 0x000fe60008011605 */
[----:B------:R-:W-:Y:S02]  /*51a0*/  UMOV UR5, UR21 ;  /* 0x0000001500057c82 */ /* 0x000fe40008000000 */
[----:B------:R-:W-:Y:S03]  /*51b0*/  @UP1 USHF.R.U32.HI UR4, URZ, UR15, UR5 ;  /* 0x0000000fff041299 */ /* 0x000fe60008011605 */
[----:B------:R-:W-:Y:S01]  /*51c0*/  UMOV UR5, UR23 ;  /* 0x0000001700057c82 */ /* 0x000fe20008000000 */
[----:B------:R-:W-:Y:S02]  /*51d0*/  UIMAD UR4, UR42, UR4, URZ ;  /* 0x000000042a0472a4 */ /* 0x000fe4000f8e02ff */
[----:B------:R-:W-:Y:S02]  /*51e0*/  @UP1 USHF.R.U32.HI UR8, URZ, UR15, UR5 ;  /* 0x0000000fff081299 */ /* 0x000fe40008011605 */
[----:B------:R-:W-:Y:S02]  /*51f0*/  USEL UR5, UR13, UR9, !UP0 ;  /* 0x000000090d057287 */ /* 0x000fe4000c000000 */
[----:B------:R-:W-:Y:S02]  /*5200*/  UIMAD UR9, UR42, UR8, URZ ;  /* 0x000000082a0972a4 */ /* 0x000fe4000f8e02ff */
[----:B------:R-:W-:Y:S03]  /*5210*/  UISETP.GE.AND UP0, UPT, UR6, UR4, UPT ;  /* 0x000000040600728c */ /* 0x000fe6000bf06270 */
[----:B------:R-:W-:Y:S01]  /*5220*/  UMOV UR4, UR11 ;  /* 0x0000000b00047c82 */ /* 0x000fe20008000000 */
[----:B------:R-:W-:Y:S02]  /*5230*/  UISETP.GE.OR UP0, UPT, UR5, UR9, UP0 ;  /* 0x000000090500728c */ /* 0x000fe40008706670 */
[----:B------:R-:W-:Y:S02]  /*5240*/  USHF.R.U32.HI UR4, URZ, UR15, UR4 ;  /* 0x0000000fff047299 */ /* 0x000fe40008011604 */
[----:B------:R-:W-:Y:S02]  /*5250*/  UIMAD.WIDE.U32 UR10, UR5, UR14, URZ ;  /* 0x0000000e050a72a5 */ /* 0x000fe4000f8e00ff */
[----:B------:R-:W-:Y:S04]  /*5260*/  USEL UR12, UR6, UR4, !UP1 ;  /* 0x00000004060c7287 */ /* 0x000fe8000c800000 */
[----:B------:R-:W-:Y:S01]  /*5270*/  UIADD3 UR9, UPT, UPT, -UR12, URZ, URZ ;  /* 0x000000ff0c097290 */ /* 0x000fe2000fffe1ff */
[----:B------:R-:W-:Y:S02]  /*5280*/  @!UP0 UMOV UR4, UR11 ;  /* 0x0000000b00048c82 */ /* 0x000fe40008000000 */
[----:B------:R-:W-:Y:S02]  /*5290*/  @!UP0 USHF.R.U32.HI UR4, URZ, UR15, UR4 ;  /* 0x0000000fff048299 */ /* 0x000fe40008011604 */
[----:B------:R-:W-:Y:S02]  /*52a0*/  UIMAD UR9, UR42, UR9, UR6 ;  /* 0x000000092a0972a4 */ /* 0x000fe4000f8e0206 */
[----:B------:R-:W-:Y:S02]  /*52b0*/  @!UP0 USEL UR4, UR5, UR4, !UP1 ;  /* 0x0000000405048287 */ /* 0x000fe4000c800000 */
[----:B------:R-:W-:Y:S02]  /*52c0*/  UISETP.NE.AND UP1, UPT, UR24, URZ, UPT ;  /* 0x000000ff1800728c */ /* 0x000fe4000bf25270 */
[----:B------:R-:W-:Y:S02]  /*52d0*/  @!UP0 UIMAD UR9, UR8, UR9, UR4 ;  /* 0x00000009080982a4 */ /* 0x000fe4000f8e0204 */
[----:B------:R-:W-:Y:S02]  /*52e0*/  @!UP0 UIADD3 UR10, UPT, UPT, UR12, -UR4, URZ ;  /* 0x800000040c0a8290 */ /* 0x000fe4000fffe0ff */
[----:B------:R-:W-:Y:S02]  /*52f0*/  UIADD3 UR4, UPT, UPT, -UR5, URZ, URZ ;  /* 0x000000ff05047290 */ /* 0x000fe4000fffe1ff */
[----:B------:R-:W-:Y:S02]  /*5300*/  UIADD3 UR8, UPT, UPT, -UR6, URZ, URZ ;  /* 0x000000ff06087290 */ /* 0x000fe4000fffe1ff */
[----:B------:R-:W-:Y:S02]  /*5310*/  @!UP0 UIMAD UR6, UR10, UR42, UR5 ;  /* 0x0000002a0a0682a4 */ /* 0x000fe4000f8e0205 */
[----:B------:R-:W-:Y:S02]  /*5320*/  UIMAD UR13, UR16, UR4, UR13 ;  /* 0x00000004100d72a4 */ /* 0x000fe4000f8e020d */
[----:B------:R-:W-:Y:S01]  /*5330*/  UIMAD UR7, UR30, UR8, UR7 ;  /* 0x000000081e0772a4 */ /* 0x000fe2000f8e0207 */
[----:B------:R-:W-:Y:S02]  /*5340*/  @!UP0 UMOV UR5, UR9 ;  /* 0x0000000900058c82 */ /* 0x000fe40008000000 */
[----:B------:R-:W-:Y:S02]  /*5350*/  UIMAD UR13, UR5, UR16, UR13 ;  /* 0x00000010050d72a4 */ /* 0x000fe4000f8e020d */
[----:B------:R-:W-:Y:S11]  /*5360*/  UIMAD UR7, UR6, UR30, UR7 ;  /* 0x0000001e060772a4 */ /* 0x000ff6000f8e0207 */
[----:B------:R-:W-:Y:S01]  /*5370*/  @!UPT UIADD3 URZ, UPT, UPT, URZ, URZ, URZ ;  /* 0x000000fffffff290 */ /* 0x000fe2000fffe0ff */
.L_x_100:
[----:B------:R-:W3:Y:S01]  /*5380*/  @!UP3 LDCU.128 UR20, c[0x0][0xb10] ;  /* 0x00016200ff14b7ac */ /* 0x000ee20008000c00 */
[----:B------:R-:W-:Y:S02]  /*5390*/  ISETP.NE.U32.AND P0, PT, RZ, UR26, PT ;  /* 0x0000001aff007c0c */ /* 0x000fe4000bf05070 */
[----:B------:R-:W-:Y:S02]  /*53a0*/  SHF.L.U32 R2, R11, 0x1f, RZ ;  /* 0x0000001f0b027819 */ /* 0x000fe400000006ff */
[----:B------:R-:W-:Y:S01]  /*53b0*/  ISETP.NE.AND.EX P0, PT, RZ, UR27, PT, P0 ;  /* 0x0000001bff007c0c */ /* 0x000fe2000bf05300 */
[----:B------:R-:W4:Y:S01]  /*53c0*/  @!UP3 LDCU UR5, c[0x0][0xb0c] ;  /* 0x00016180ff05b7ac */ /* 0x000f220008000800 */
[----:B---3--:R-:W-:Y:S07]  /*53d0*/  UIMAD.WIDE.U32 UR8, UR13, UR20, URZ ;  /* 0x000000140d0872a5 */ /* 0x008fee000f8e00ff */
[----:B------:R-:W-:Y:S01]  /*53e0*/  @!UP3 UMOV UR4, UR9 ;  /* 0x000000090004bc82 */ /* 0x000fe20008000000 */
[----:B----4-:R-:W-:Y:S02]  /*53f0*/  @!UP3 UISETP.NE.AND UP0, UPT, UR5, 0x1, UPT ;  /* 0x000000010500b88c */ /* 0x010fe4000bf05270 */
[----:B------:R-:W-:Y:S02]  /*5400*/  @!UP3 USHF.R.U32.HI UR4, URZ, UR21, UR4 ;  /* 0x00000015ff04b299 */ /* 0x000fe40008011604 */
[----:B------:R-:W-:Y:S02]  /*5410*/  UIMAD.WIDE.U32 UR8, UR7, UR23, URZ ;  /* 0x00000017070872a5 */ /* 0x000fe4000f8e00ff */
[----:B------:R-:W-:Y:S02]  /*5420*/  @!UP3 USEL UR10, UR13, UR4, !UP0 ;  /* 0x000000040d0ab287 */ /* 0x000fe4000c000000 */
[----:B------:R-:W-:Y:S03]  /*5430*/  @!UP3 UISETP.NE.AND UP0, UPT, UR22, 0x1, UPT ;  /* 0x000000011600b88c */ /* 0x000fe6000bf05270 */
[----:B------:R-:W-:Y:S02]  /*5440*/  @!UP3 UMOV UR6, UR9 ;  /* 0x000000090006bc82 */ /* 0x000fe40008000000 */
[----:B------:R-:W3:Y:S02]  /*5450*/  @!UP3 LDCU UR4, c[0x0][0xb20] ;  /* 0x00016400ff04b7ac */ /* 0x000ee40008000800 */
[----:B---3--:R-:W-:Y:S04]  /*5460*/  @!UP3 USHF.R.U32.HI UR6, URZ, UR4, UR6 ;  /* 0x00000004ff06b299 */ /* 0x008fe80008011606 */
[----:B------:R-:W-:Y:S04]  /*5470*/  @!UP3 USEL UR6, UR7, UR6, !UP0 ;  /* 0x000000060706b287 */ /* 0x000fe8000c000000 */
[----:B------:R-:W-:Y:S02]  /*5480*/  @!UP3 UIADD3 UR4, UPT, UPT, -UR10, UR6, URZ ;  /* 0x000000060a04b290 */ /* 0x000fe4000fffe1ff */
[----:B------:R-:W-:Y:S02]  /*5490*/  @!UP3 UIADD3 UR6, UPT, UPT, UR10, -UR6, URZ ;  /* 0x800000060a06b290 */ /* 0x000fe4000fffe0ff */
[----:B------:R-:W-:Y:S02]  /*54a0*/  @!UP3 UIMAD UR13, UR4, UR5, UR13 ;  /* 0x00000005040db2a4 */ /* 0x000fe4000f8e020d */
[----:B------:R-:W-:Y:S01]  /*54b0*/  @!UP3 UIMAD UR7, UR6, UR22, UR7 ;  /* 0x000000160607b2a4 */ /* 0x000fe2000f8e0207 */
[----:B------:R-:W-:Y:S11]  /*54c0*/  BRA.U UP4, `(.L_x_101) ;  /* 0x0000000104107547 */ /* 0x000ff6000b800000 */
[----:B------:R-:W-:Y:S04]  /*54d0*/  MOV R3, UR37 ;  /* 0x0000002500037c02 */ /* 0x000fe80008000f00 */
[----:B------:R-:W-:Y:S04]  /*54e0*/  SHF.L.U32 R3, R3, 0x1f, RZ ;  /* 0x0000001f03037819 */ /* 0x000fe800000006ff */
[----:B------:R-:W3:Y:S02]  /*54f0*/  SYNCS.PHASECHK.TRANS64.TRYWAIT P1, [UR17+0x1c8], R3 ;  /* 0x0001c803ff0075a7 */ /* 0x000ee40008021111 */
[----:B---3--:R-:W-:Y:S05]  /*5500*/  @!P1 BRA `(.L_x_102) ;  /* 0x0000003000689947 */ /* 0x008fea0003800000 */
.L_x_101:
[----:B------:R-:W-:Y:S05]  /*5510*/  BRA.U !UP6, `(.L_x_103) ;  /* 0x000000010e387547 */ /* 0x000fea000b800000 */
[----:B------:R-:W-:Y:S01]  /*5520*/  UPLOP3.LUT UP1, UPT, UPT, UPT, UP5, 0x80, 0x8 ;  /* 0x000000000008789c */ /* 0x000fe20003f2f050 */
[----:B--2---:R-:W-:Y:S01]  /*5530*/  HFMA2 R0, -RZ, RZ, 0, 5.9604644775390625e-08 ;  /* 0x00000001ff007431 */ /* 0x004fe200000001ff */
[----:B------:R-:W2:Y:S01]  /*5540*/  LDCU.64 UR8, c[0x0][0x358] ;  /* 0x00006b00ff0877ac */ /* 0x000ea20008000a00 */
[----:B------:R-:W-:Y:S03]  /*5550*/  IMAD.MOV.U32 R79, RZ, RZ, 0x1 ;  /* 0x00000001ff4f7424 */ /* 0x000fe600078e00ff */
[----:B------:R-:W-:Y:S05]  /*5560*/  PLOP3.LUT P1, PT, PT, PT, UP1, 0x80, 0x8 ;  /* 0x000000000008781c */ /* 0x000fea0003f2f018 */
[----:B------:R-:W3:Y:S01]  /*5570*/  @UP1 LDCU.64 UR4, c[0x0][0x888] ;  /* 0x00011100ff0417ac */ /* 0x000ee20008000a00 */
[----:B------:R-:W-:Y:S07]  /*5580*/  @UP1 UIMAD UR6, UR36, UR26, URZ ;  /* 0x0000001a240612a4 */ /* 0x000fee000f8e02ff */
[----:B------:R-:W-:Y:S01]  /*5590*/  @!P1 PRMT R79, R0, 0x7610, R79 ;  /* 0x00007610004f9816 */ /* 0x000fe2000000004f */
[----:B---3--:R-:W-:Y:S06]  /*55a0*/  @UP1 UIMAD.WIDE UR4, UR6, 0x4, UR4 ;  /* 0x00000004060418a5 */ /* 0x008fec000f8e0204 */
[----:B------:R-:W-:Y:S01]  /*55b0*/  IMAD.U32 R4, RZ, RZ, UR4 ;  /* 0x00000004ff047e24 */ /* 0x000fe2000f8e00ff */
[----:B------:R-:W-:Y:S04]  /*55c0*/  MOV R5, UR5 ;  /* 0x0000000500057c02 */ /* 0x000fe80008000f00 */
[----:B------:R-:W3:Y:S01]  /*55d0*/  @!UP1 LDCU UR4, c[0x0][0x880] ;  /* 0x00011000ff0497ac */ /* 0x000ee20008000800 */
[----:B--2--5:R4:W5:Y:S02]  /*55e0*/  @P1 LDG.E R39, desc[UR8][R4.64] ;  /* 0x0000000804271981 */ /* 0x024964000c1e1900 */
[----:B---34-:R-:W-:Y:S07]  /*55f0*/  @!P1 IMAD.U32 R39, RZ, RZ, UR4 ;  /* 0x00000004ff279e24 */ /* 0x018fee000f8e00ff */
.L_x_103:
[----:B-----5:R-:W-:Y:S01]  /*5600*/  @!P0 FSETP.EQ.AND P2, PT, R39, RZ, PT ;  /* 0x000000ff2700820b */ /* 0x020fe20003f42000 */
[----:B------:R-:W-:Y:S01]  /*5610*/  @!UPT UIADD3 URZ, UPT, UPT, URZ, URZ, URZ ;  /* 0x000000fffffff290 */ /* 0x000fe2000fffe0ff */
[----:B------:R-:W-:Y:S11]  /*5620*/  @!P0 BRA `(.L_x_104) ;  /* 0x0000000000148947 */ /* 0x000ff60003800000 */
[----:B------:R-:W-:Y:S02]  /*5630*/  LOP3.LUT P0, RZ, R79, 0xff, RZ, 0xc0, !PT ;  /* 0x000000ff4fff7812 */ /* 0x000fe4000780c0ff */
[----:B------:R-:W-:Y:S04]  /*5640*/  PLOP3.LUT P2, PT, PT, PT, UP1, 0x80, 0x8 ;  /* 0x000000000008781c */ /* 0x000fe80003f4f018 */
[----:B------:R-:W-:Y:S07]  /*5650*/  PLOP3.LUT P2, PT, P2, PT, PT, 0x8, 0x80 ;  /* 0x000000000080781c */ /* 0x000fee000174e170 */
[----:B------:R-:W-:Y:S11]  /*5660*/  @P0 FSETP.EQ.AND P2, PT, R39, RZ, PT ;  /* 0x000000ff2700020b */ /* 0x000ff60003f42000 */
[----:B------:R-:W-:Y:S02]  /*5670*/  @!UPT UIADD3 URZ, UPT, UPT, URZ, URZ, URZ ;  /* 0x000000fffffff290 */ /* 0x000fe4000fffe0ff */
.L_x_104:
[----:B------:R-:W3:Y:S01]  /*5680*/  SYNCS.PHASECHK.TRANS64.TRYWAIT P0, [UR17+0x1b8], R2 ;  /* 0x0001b802ff0075a7 */ /* 0x000ee20008001111 */
[----:B------:R-:W-:Y:S02]  /*5690*/  ELECT P1, URZ, PT ;  /* 0x0000000000ff782f */ /* 0x000fe40003820000 */
[----:B------:R-:W-:Y:S01]  /*56a0*/  IADD3 R10, PT, PT, R10, 0x1, RZ ;  /* 0x000000010a0a7810 */ /* 0x000fe20007ffe0ff */
[----:B---3--:R-:W-:Y:S10]  /*56b0*/  @!P0 BRA `(.L_x_105) ;  /* 0x0000003000148947 */ /* 0x008ff40003800000 */
.L_x_202:
[----:B------:R-:W-:Y:S01]  /*56c0*/  PLOP3.LUT P1, PT, P2, P1, PT, 0xf2, 0x2f ;  /* 0x00000000002f781c */ /* 0x000fe20001723e72 */
[----:B------:R-:W-:Y:S01]  /*56d0*/  UMOV UR18, 0x0 ;  /* 0x0000000000127882 */ /* 0x000fe20000000000 */
[----:B------:R-:W-:Y:S01]  /*56e0*/  UMOV UR19, 0x10000000 ;  /* 0x1000000000137882 */ /* 0x000fe20000000000 */
[----:B------:R-:W-:Y:S01]  /*56f0*/  UMOV UR12, UR36 ;  /* 0x00000024000c7c82 */ /* 0x000fe20008000000 */
[----:B------:R-:W-:Y:S01]  /*5700*/  LOP3.LUT R11, R11, 0x1, RZ, 0x3c, !PT ;  /* 0x000000010b0b7812 */ /* 0x000fe200078e3cff */
[----:B------:R-:W-:Y:S01]  /*5710*/  UMOV UR36, UR25 ;  /* 0x0000001900247c82 */ /* 0x000fe20008000000 */
[----:B------:R-:W-:Y:S07]  /*5720*/  UPLOP3.LUT UP4, UPT, UPT, UPT, UPT, 0x80, 0x8 ;  /* 0x000000000008789c */ /* 0x000fee0003f8f070 */
[----:B--2---:R-:W-:Y:S01]  /*5730*/  @!P1 IADD3 R2, P0, PT, R12, 0x580, RZ ;  /* 0x000005800c029810 */ /* 0x004fe20007f1e0ff */
[----:B------:R-:W-:Y:S03]  /*5740*/  VOTEU.ALL UP0, P1 ;  /* 0x0000000000ff7886 */ /* 0x000fe60000800000 */
[----:B------:R-:W-:Y:S01]  /*5750*/  @!P1 R2UR UR5, R2 ;  /* 0x00000000020592ca */ /* 0x000fe200000e0000 */
[----:B------:R-:W-:Y:S01]  /*5760*/  @!P1 IMAD.X R0, RZ, RZ, R13, P0 ;  /* 0x000000ffff009224 */ /* 0x000fe200000e060d */
[----:B------:R-:W-:Y:S01]  /*5770*/  @!UP0 USHF.L.U32 UR10, UR45, 0x6, URZ ;  /* 0x000000062d0a8899 */ /* 0x000fe200080006ff */
[----:B------:R-:W-:Y:S01]  /*5780*/  ISETP.NE.AND P0, PT, R10, 0x2, PT ;  /* 0x000000020a00780c */ /* 0x000fe20003f05270 */
[----:B------:R-:W-:Y:S02]  /*5790*/  @!UP0 USHF.L.U32 UR11, UR46, 0x6, URZ ;  /* 0x000000062e0b8899 */ /* 0x000fe400080006ff */
[----:B------:R-:W-:Y:S01]  /*57a0*/  @!P1 R2UR UR4, R0 ;  /* 0x00000000000492ca */ /* 0x000fe200000e0000 */
[----:B------:R-:W-:Y:S01]  /*57b0*/  @!UP0 UIADD3 UR8, UPT, UPT, UR17, 0x400, URZ ;  /* 0x0000040011088890 */ /* 0x000fe2000fffe0ff */
[----:B------:R-:W-:Y:S01]  /*57c0*/  SEL R0, RZ, 0x1, P0 ;  /* 0x00000001ff007807 */ /* 0x000fe20000000000 */
[----:B------:R-:W-:Y:S01]  /*57d0*/  @!UP0 UIADD3 UR9, UPT, UPT, UR17, 0x1b0, URZ ;  /* 0x000001b011098890 */ /* 0x000fe2000fffe0ff */
[----:B------:R-:W-:Y:S01]  /*57e0*/  SEL R10, R10, RZ, P0 ;  /* 0x000000ff0a0a7207 */ /* 0x000fe20000000000 */
[----:B------:R-:W-:Y:S01]  /*57f0*/  VOTEU.ALL UP0, P1 ;  /* 0x0000000000ff7886 */ /* 0x000fe20000800000 */
[----:B------:R-:W-:Y:S01]  /*5800*/  LOP3.LUT R9, R9, R0, RZ, 0x3c, !PT ;  /* 0x0000000009097212 */ /* 0x000fe200078e3cff */
[----:B------:R-:W-:Y:S01]  /*5810*/  IMAD.U32 R2, RZ, RZ, UR5 ;  /* 0x00000005ff027e24 */ /* 0x000fe2000f8e00ff */
[----:B------:R-:W-:Y:S02]  /*5820*/  UIADD3 UR45, UPT, UPT, UR7, UR57, URZ ;  /* 0x00000039072d7290 */ /* 0x000fe4000fffe0ff */
[----:B------:R-:W-:Y:S03]  /*5830*/  UIADD3 UR46, UPT, UPT, UR13, UR60, URZ ;  /* 0x0000003c0d2e7290 */ /* 0x000fe6000fffe0ff */
[----:B------:R-:W-:Y:S01]  /*5840*/  IMAD.U32 R3, RZ, RZ, UR4 ;  /* 0x00000004ff037e24 */ /* 0x000fe2000f8e00ff */
[----:B------:R-:W-:Y:S04]  /*5850*/  @!P1 R2UR UR4, R2 ;  /* 0x00000000020492ca */ /* 0x000fe800000e0000 */
[----:B------:R-:W-:Y:S11]  /*5860*/  @!P1 R2UR UR5, R3 ;  /* 0x00000000030592ca */ /* 0x000ff600000e0000 */
[----:B------:R-:W-:Y:S02]  /*5870*/  @!UPT UIADD3 URZ, UPT, UPT, URZ, URZ, URZ ;  /* 0x000000fffffff290 */ /* 0x000fe4000fffe0ff */
[----:B------:R2:W-:Y:S01]  /*5880*/  @!UP0 UTMALDG.3D [UR8], [UR4], desc[UR18] ;  /* 0x00001208040085b4 */ /* 0x0005e20008011000 */
[----:B------:R2:W-:Y:S01]  /*5890*/  @!P1 SYNCS.ARRIVE.TRANS64.RED.A0TR RZ, [UR17+0x1b0], R8 ;  /* 0x0001b008ffff99a7 */ /* 0x0005e20008300411 */
[----:B------:R-:W-:Y:S01]  /*58a0*/  SYNCS.ARRIVE.TRANS64.RED.A1T0 RZ, [UR48], RZ ;  /* 0x000000ffffff79a7 */ /* 0x000fe20008100430 */
[----:B------:R-:W-:Y:S05]  /*58b0*/  BRA.U UP2, `(.L_x_106) ;  /* 0xfffffff502747547 */ /* 0x000fea000b83ffff */
[----:B------:R-:W-:Y:S07]  /*58c0*/  MOV R0, UR17 ;  /* 0x0000001100007c02 */ /* 0x000fee0008000f00 */
.L_x_107:
[----:B---3--:R-:W-:-:S04]  /*58d0*/  SHF.L.U32 R2, R11, 0x1f, RZ ;  /* 0x0000001f0b027819 */ /* 0x008fc800000006ff */
[----:B------:R3:W4:Y:S03]  /*58e0*/  SYNCS.PHASECHK.TRANS64.TRYWAIT P0, [R0+URZ+0x1b8], R2 ;  /* 0x0001b802000075a7 */ /* 0x00072600080011ff */
[----:B----4-:R-:W-:Y:S05]  /*58f0*/  @!P0 NANOSLEEP.SYNCS 0x989680 ;  /* 0x009896800000895d */ /* 0x010fea0003900000 */
[----:B------:R-:W4:Y:S02]  /*5900*/  @!P0 SYNCS.PHASECHK.TRANS64 P0, [R0+URZ+0x1b8], R2 ;  /* 0x0001b802000085a7 */ /* 0x000f2400080010ff */
[----:B-12-4-:R-:W-:Y:S05]  /*5910*/  @P0 EXIT ;  /* 0x000000000000094d */ /* 0x016fea0003800000 */
[----:B------:R-:W-:Y:S05]  /*5920*/  BRA `(.L_x_107) ;  /* 0xfffffffc00e87947 */ /* 0x000fea000383ffff */
.L_x_98:
[----:B------:R-:W-:-:S06]  /*5930*/  UISETP.GE.AND UP0, UPT, UR18, 0x4, UPT ;  /* 0x000000041200788c */ /* 0x000fcc000bf06270 */
[----:B------:R-:W-:-:S13]  /*5940*/  PLOP3.LUT P0, PT, PT, PT, UP0, 0x80, 0x8 ;  /* 0x000000000008781c */ /* 0x000fda0003f0f008 */
[----:B-1----:R-:W-:Y:S05]  /*5950*/  @!P0 EXIT ;  /* 0x000000000000894d */ /* 0x002fea0003800000 */
[----:B------:R-:W-:Y:S01]  /*5960*/  BAR.SYNC.DEFER_BLOCKING 0x6, 0xa0 ;  /* 0x0182800000007b1d */ /* 0x000fe20000010000 */
[C---:B------:R-:W-:Y:S02]  /*5970*/  IMAD.SHL.U32 R7, R76.reuse, 0x40, RZ ;  /* 0x000000404c077824 */ /* 0x040fe400078e00ff */
[----:B------:R-:W-:Y:S02]  /*5980*/  HFMA2 R81, -RZ, RZ, 0, 0 ;  /* 0x00000000ff517431 */ /* 0x000fe400000001ff */
[C---:B------:R-:W-:Y:S01]  /*5990*/  IMAD.SHL.U32 R4, R76.reuse, 0x20, RZ ;  /* 0x000000204c047824 */ /* 0x040fe200078e00ff */
[----:B------:R-:W-:Y:S01]  /*59a0*/  CS2R R82, SRZ ;  /* 0x0000000000527805 */ /* 0x000fe2000001ff00 */
[----:B------:R-:W-:Y:S01]  /*59b0*/  IMAD.SHL.U32 R6, R76, 0x2, RZ ;  /* 0x000000024c067824 */ /* 0x000fe200078e00ff */
[----:B------:R-:W-:Y:S01]  /*59c0*/  UMOV UR44, 0x400 ;  /* 0x00000400002c7882 */ /* 0x000fe20000000000 */
[----:B------:R-:W-:Y:S01]  /*59d0*/  LOP3.LUT R5, R7, 0x180, RZ, 0xc0, !PT ;  /* 0x0000018007057812 */ /* 0x000fe200078ec0ff */
[----:B------:R-:W-:Y:S01]  /*59e0*/  ULEA UR44, UR48, UR44, 0x18 ;  /* 0x0000002c302c7291 */ /* 0x000fe2000f8ec0ff */
[----:B------:R-:W-:Y:S01]  /*59f0*/  LOP3.LUT R4, R4, 0xc00, RZ, 0xc0, !PT ;  /* 0x00000c0004047812 */ /* 0x000fe200078ec0ff */
[----:B------:R-:W1:Y:S01]  /*5a00*/  LDC.64 R72, c[0x0][0x888] ;  /* 0x00022200ff487b82 */ /* 0x000e620000000a00 */
[----:B------:R-:W-:Y:S01]  /*5a10*/  LOP3.LUT R6, R5, 0x20, R6, 0xf8, !PT ;  /* 0x0000002005067812 */ /* 0x000fe200078ef806 */
[----:B------:R-:W-:Y:S01]  /*5a20*/  IMAD.SHL.U32 R5, R76, 0x8, RZ ;  /* 0x000000084c057824 */ /* 0x000fe200078e00ff */
[----:B------:R-:W-:Y:S01]  /*5a30*/  LOP3.LUT R4, R4, 0x40, R7, 0xf8, !PT ;  /* 0x0000004004047812 */ /* 0x000fe200078ef807 */
[----:B------:R-:W-:Y:S01]  /*5a40*/  IMAD.U32 R37, R76, 0x10000, RZ ;  /* 0x000100004c257824 */ /* 0x000fe200078e00ff */
[----:B------:R-:W-:Y:S01]  /*5a50*/  UIADD3 UR4, UPT, UPT, UR44, 0x1400, URZ ;  /* 0x000014002c047890 */ /* 0x000fe2000fffe0ff */
[----:B------:R-:W-:Y:S01]  /*5a60*/  IMAD.MOV.U32 R36, RZ, RZ, RZ ;  /* 0x000000ffff247224 */ /* 0x000fe200078e00ff */
[----:B------:R-:W-:Y:S01]  /*5a70*/  LOP3.LUT R5, R6, 0x30, R5, 0x78, !PT ;  /* 0x0000003006057812 */ /* 0x000fe200078e7805 */
[----:B------:R-:W2:Y:S01]  /*5a80*/  LDC.64 R74, c[0x0][0x890] ;  /* 0x00022400ff4a7b82 */ /* 0x000ea20000000a00 */
[----:B------:R-:W-:Y:S01]  /*5a90*/  LOP3.LUT R4, R4, 0x200, R7, 0xf8, !PT ;  /* 0x0000020004047812 */ /* 0x000fe200078ef807 */
[----:B------:R-:W-:Y:S01]  /*5aa0*/  IMAD.MOV.U32 R84, RZ, RZ, RZ ;  /* 0x000000ffff547224 */ /* 0x000fe200078e00ff */
[----:B------:R-:W-:Y:S01]  /*5ab0*/  LOP3.LUT R37, R37, 0x600000, RZ, 0xc0, !PT ;  /* 0x0060000025257812 */ /* 0x000fe200078ec0ff */
[----:B------:R-:W-:Y:S01]  /*5ac0*/  IMAD.U32 R85, RZ, RZ, UR4 ;  /* 0x00000004ff557e24 */ /* 0x000fe2000f8e00ff */
[----:B------:R-:W-:Y:S01]  /*5ad0*/  LOP3.LUT R78, R4, R5, RZ, 0xfc, !PT ;  /* 0x00000005044e7212 */ /* 0x000fe200078efcff */
[----:B------:R-:W3:Y:S01]  /*5ae0*/  LDS R0, [UR44+0x280] ;  /* 0x0002802cff007984 */ /* 0x000ee20008000800 */
[----:B------:R-:W-:Y:S01]  /*5af0*/  IMAD.SHL.U32 R4, R76, 0x10, RZ ;  /* 0x000000104c047824 */ /* 0x000fe200078e00ff */
[----:B------:R-:W4:Y:S01]  /*5b00*/  LDC.64 R70, c[0x0][0x8b0] ;  /* 0x00022c00ff467b82 */ /* 0x000f220000000a00 */
[----:B------:R-:W-:Y:S01]  /*5b10*/  IADD3 R77, PT, PT, R78, UR44, RZ ;  /* 0x0000002c4e4d7c10 */ /* 0x000fe2000fffe0ff */
[----:B------:R-:W1:Y:S02]  /*5b20*/  LDCU UR50, c[0x0][0x370] ;  /* 0x00006e00ff3277ac */ /* 0x000e640008000800 */
[----:B------:R-:W-:Y:S01]  /*5b30*/  LOP3.LUT R4, R4, 0x20, RZ, 0xc0, !PT ;  /* 0x0000002004047812 */ /* 0x000fe200078ec0ff */
[----:B------:R-:W1:Y:S03]  /*5b40*/  LDCU.64 UR62, c[0x0][0x348] ;  /* 0x00006900ff3e77ac */ /* 0x000e660008000a00 */
[----:B------:R-:W1:Y:S01]  /*5b50*/  LDC.64 R68, c[0x0][0x8a8] ;  /* 0x00022a00ff447b82 */ /* 0x000e620000000a00 */
[----:B------:R-:W-:Y:S01]  /*5b60*/  IADD3 R77, PT, PT, -R4, 0x400, R77 ;  /* 0x00000400044d7810 */ /* 0x000fe20007ffe14d */
[----:B------:R-:W1:Y:S01]  /*5b70*/  LDCU UR43, c[0x0][0xb0c] ;  /* 0x00016180ff2b77ac */ /* 0x000e620008000800 */
[----:B------:R-:W1:Y:S01]  /*5b80*/  LDCU UR39, c[0x0][0xb30] ;  /* 0x00016600ff2777ac */ /* 0x000e620008000800 */
[----:B------:R-:W1:Y:S01]  /*5b90*/  LDCU.64 UR58, c[0x0][0x888] ;  /* 0x00011100ff3a77ac */ /* 0x000e620008000a00 */
[----:B------:R-:W1:Y:S01]  /*5ba0*/  LDCU.64 UR40, c[0x0][0xb28] ;  /* 0x00016500ff2877ac */ /* 0x000e620008000a00 */
[----:B------:R-:W1:Y:S01]  /*5bb0*/  LDCU.128 UR52, c[0x0][0xb10] ;  /* 0x00016200ff3477ac */ /* 0x000e620008000c00 */
[----:B------:R-:W1:Y:S01]  /*5bc0*/  LDCU UR49, c[0x0][0x374] ;  /* 0x00006e80ff3177ac */ /* 0x000e620008000800 */
[----:B------:R-:W-:Y:S01]  /*5bd0*/  UIADD3 UR56, UPT, UPT, UR44, 0x400, URZ ;  /* 0x000004002c387890 */ /* 0x000fe2000fffe0ff */
[----:B---3--:R-:W-:-:S11]  /*5be0*/  IMAD.IADD R37, R0, 0x1, R37 ;  /* 0x0000000100257824 */ /* 0x008fd600078e0225 */
.L_x_125:
[----:B------:R-:W-:Y:S02]  /*5bf0*/  LEA R3, R81, UR44, 0x3 ;  /* 0x0000002c51037c11 */ /* 0x000fe4000f8e18ff */
[----:B------:R-:W-:Y:S02]  /*5c00*/  SHF.L.U32 R0, R83, 0x1f, RZ ;  /* 0x0000001f53007819 */ /* 0x000fe400000006ff */
[----:B-1----:R-:W-:Y:S02]  /*5c10*/  LEA R4, R81, UR44, 0x4 ;  /* 0x0000002c51047c11 */ /* 0x002fe4000f8e20ff */
[----:B------:R-:W3:Y:S02]  /*5c20*/  SYNCS.PHASECHK.TRANS64.TRYWAIT P0, [R3+URZ+0x1d0], R0 ;  /* 0x0001d000030075a7 */ /* 0x000ee400080011ff */
[----:B--23--:R-:W-:Y:S05]  /*5c30*/  @!P0 BRA `(.L_x_108) ;  /* 0x0000002800cc8947 */ /* 0x00cfea0003800000 */
.L_x_203:
[----:B------:R-:W1:Y:S01]  /*5c40*/  LDS.128 R4, [R4+0x260] ;  /* 0x0002600004047984 */ /* 0x000e620000000c00 */
[----:B------:R-:W-:Y:S01]  /*5c50*/  UISETP.GE.AND UP0, UPT, UR42, 0x1, UPT ;  /* 0x000000012a00788c */ /* 0x000fe2000bf06270 */
[----:B------:R-:W-:Y:S01]  /*5c60*/  @!PT LDS RZ, [RZ] ;  /* 0x00000000fffff984 */ /* 0x000fe20000000800 */
[----:B------:R-:W-:Y:S01]  /*5c70*/  @!PT LDS RZ, [RZ] ;  /* 0x00000000fffff984 */ /* 0x000fe20000000800 */
[----:B------:R-:W-:Y:S01]  /*5c80*/  @!PT LDS RZ, [RZ] ;  /* 0x00000000fffff984 */ /* 0x000fe20000000800 */
[----:B------:R-:W-:Y:S01]  /*5c90*/  @!PT LDS RZ, [RZ] ;  /* 0x00000000fffff984 */ /* 0x000fe20000000800 */
[----:B------:R2:W-:Y:S06]  /*5ca0*/  MEMBAR.ALL.CTA ;  /* 0x0000000000007992 */ /* 0x0005ec0000008000 */
[----:B--2---:R-:W2:Y:S01]  /*5cb0*/  FENCE.VIEW.ASYNC.S ;  /* 0x00000000000073c6 */ /* 0x004ea20000000000 */
[----:B-1----:R-:W-:Y:S11]  /*5cc0*/  LOP3.LUT P0, RZ, R6, 0x1, RZ, 0xc0, !PT ;  /* 0x0000000106ff7812 */ /* 0x002ff6000780c0ff */
[----:B------:R-:W-:Y:S02]  /*5cd0*/  @!UPT UIADD3 URZ, UPT, UPT, URZ, URZ, URZ ;  /* 0x000000fffffff290 */ /* 0x000fe4000fffe0ff */
[----:B--2---:R-:W-:Y:S01]  /*5ce0*/  VOTEU.ANY UP1, P0 ;  /* 0x0000000000ff7886 */ /* 0x004fe20000020100 */
[----:B------:R-:W-:Y:S01]  /*5cf0*/  PLOP3.LUT P0, PT, PT, PT, UP1, 0x80, 0x8 ;  /* 0x000000000008781c */ /* 0x000fe20003f0f018 */
[----:B------:R-:W-:Y:S11]  /*5d00*/  UP2UR UR47, UPR, URZ, 0x2 ;  /* 0x00000002ff2f7883 */ /* 0x000ff60008000000 */
[----:B------:R-:W-:Y:S01]  /*5d10*/  @!UPT UIADD3 URZ, UPT, UPT, URZ, URZ, URZ ;  /* 0x000000fffffff290 */ /* 0x000fe2000fffe0ff */
[----:B---3--:R-:W-:Y:S02]  /*5d20*/  @P0 SHF.R.U32.HI R0, RZ, 0x10, R5 ;  /* 0x00000010ff000819 */ /* 0x008fe40000011605 */
        /* <DEDUP_REMOVED lines=12> */
[----:B------:R-:W2:Y:S01]  /*5df0*/  LDCU UR12, c[0x0][0xb20] ;  /* 0x00016400ff0c77ac */ /* 0x000ea20008000800 */
[----:B------:R-:W-:Y:S02]  /*5e00*/  UIMAD.WIDE.U32 UR4, UR49, UR55, URZ ;  /* 0x00000037310472a5 */ /* 0x000fe4000f8e00ff */
[----:B------:R-:W-:Y:S02]  /*5e10*/  UIMAD.WIDE.U32 UR6, UR50, UR52, URZ ;  /* 0x00000034320672a5 */ /* 0x000fe4000f8e00ff */
[----:B------:R-:W-:Y:S02]  /*5e20*/  UISETP.NE.AND UP0, UPT, UR54, 0x1, UPT ;  /* 0x000000013600788c */ /* 0x000fe4000bf05270 */
[----:B------:R-:W-:Y:S02]  /*5e30*/  UIMAD.WIDE.U32 UR8, UR37, UR55, URZ ;  /* 0x00000037250872a5 */ /* 0x000fe4000f8e00ff */
[----:B------:R-:W-:Y:S02]  /*5e40*/  UIMAD.WIDE.U32 UR10, UR38, UR52, URZ ;  /* 0x00000034260a72a5 */ /* 0x000fe4000f8e00ff */
[----:B------:R-:W-:Y:S02]  /*5e50*/  UISETP.NE.AND UP1, UPT, UR43, 0x1, UPT ;  /* 0x000000012b00788c */ /* 0x000fe4000bf25270 */
[----:B------:R-:W-:Y:S01]  /*5e60*/  UISETP.NE.AND UP2, UPT, UR42, 0x1, UPT ;  /* 0x000000012a00788c */ /* 0x000fe2000bf45270 */
[----:B------:R-:W-:Y:S02]  /*5e70*/  UMOV UR4, UR5 ;  /* 0x0000000500047c82 */ /* 0x000fe40008000000 */
[----:B--2---:R-:W-:Y:S03]  /*5e80*/  USHF.R.U32.HI UR5, URZ, UR12, UR4 ;  /* 0x0000000cff057299 */ /* 0x004fe60008011604 */
[----:B------:R-:W-:Y:S02]  /*5e90*/  UMOV UR4, UR7 ;  /* 0x0000000700047c82 */ /* 0x000fe40008000000 */
[----:B------:R-:W-:Y:S02]  /*5ea0*/  USHF.R.U32.HI UR7, URZ, UR53, UR4 ;  /* 0x00000035ff077299 */ /* 0x000fe40008011604 */
[----:B------:R-:W-:Y:S02]  /*5eb0*/  USEL UR4, UR49, UR5, !UP0 ;  /* 0x0000000531047287 */ /* 0x000fe4000c000000 */
[----:B------:R-:W-:Y:S01]  /*5ec0*/  USEL UR7, UR50, UR7, !UP1 ;  /* 0x0000000732077287 */ /* 0x000fe2000c800000 */
[----:B------:R-:W-:Y:S01]  /*5ed0*/  UMOV UR5, UR9 ;  /* 0x0000000900057c82 */ /* 0x000fe20008000000 */
[----:B------:R-:W-:Y:S02]  /*5ee0*/  UIMAD.WIDE.U32 UR8, UR4, UR40, URZ ;  /* 0x00000028040872a5 */ /* 0x000fe4000f8e00ff */
[----:B------:R-:W-:Y:S03]  /*5ef0*/  USHF.R.U32.HI UR6, URZ, UR12, UR5 ;  /* 0x0000000cff067299 */ /* 0x000fe60008011605 */
[----:B------:R-:W-:Y:S01]  /*5f00*/  UMOV UR5, UR11 ;  /* 0x0000000b00057c82 */ /* 0x000fe20008000000 */
[----:B------:R-:W-:Y:S02]  /*5f10*/  UIMAD.WIDE.U32 UR10, UR7, UR40, URZ ;  /* 0x00000028070a72a5 */ /* 0x000fe4000f8e00ff */
[----:B------:R-:W-:Y:S02]  /*5f20*/  USHF.R.U32.HI UR12, URZ, UR53, UR5 ;  /* 0x00000035ff0c7299 */ /* 0x000fe40008011605 */
[----:B------:R-:W-:Y:S01]  /*5f30*/  USEL UR6, UR37, UR6, !UP0 ;  /* 0x0000000625067287 */ /* 0x000fe2000c000000 */
[----:B------:R-:W-:Y:S02]  /*5f40*/  UMOV UR5, UR9 ;  /* 0x0000000900057c82 */ /* 0x000fe40008000000 */
[----:B------:R-:W-:Y:S01]  /*5f50*/  UMOV UR10, UR11 ;  /* 0x0000000b000a7c82 */ /* 0x000fe20008000000 */
[----:B------:R-:W-:Y:S02]  /*5f60*/  @UP2 USHF.R.U32.HI UR4, URZ, UR41, UR5 ;  /* 0x00000029ff042299 */ /* 0x000fe40008011605 */
[----:B------:R-:W-:Y:S02]  /*5f70*/  @UP2 USHF.R.U32.HI UR7, URZ, UR41, UR10 ;  /* 0x00000029ff072299 */ /* 0x000fe4000801160a */
[----:B------:R-:W-:Y:S02]  /*5f80*/  UIMAD UR4, UR42, UR4, URZ ;  /* 0x000000042a0472a4 */ /* 0x000fe4000f8e02ff */
[----:B------:R-:W-:Y:S02]  /*5f90*/  UIMAD.WIDE.U32 UR10, UR6, UR40, URZ ;  /* 0x00000028060a72a5 */ /* 0x000fe4000f8e00ff */
[----:B------:R-:W-:Y:S02]  /*5fa0*/  USEL UR5, UR38, UR12, !UP1 ;  /* 0x0000000c26057287 */ /* 0x000fe4000c800000 */
[----:B------:R-:W-:Y:S02]  /*5fb0*/  UIMAD UR8, UR42, UR7, URZ ;  /* 0x000000072a0872a4 */ /* 0x000fe4000f8e02ff */
[----:B------:R-:W-:Y:S03]  /*5fc0*/  UISETP.GE.AND UP0, UPT, UR6, UR4, UPT ;  /* 0x000000040600728c */ /* 0x000fe6000bf06270 */
[----:B------:R-:W-:Y:S01]  /*5fd0*/  UMOV UR4, UR11 ;  /* 0x0000000b00047c82 */ /* 0x000fe20008000000 */
[----:B------:R-:W-:Y:S02]  /*5fe0*/  UISETP.GE.OR UP0, UPT, UR5, UR8, UP0 ;  /* 0x000000080500728c */ /* 0x000fe40008706670 */
[----:B------:R-:W-:Y:S02]  /*5ff0*/  USHF.R.U32.HI UR4, URZ, UR41, UR4 ;  /* 0x00000029ff047299 */ /* 0x000fe40008011604 */
[----:B------:R-:W-:Y:S02]  /*6000*/  UIMAD.WIDE.U32 UR8, UR5, UR40, URZ ;  /* 0x00000028050872a5 */ /* 0x000fe4000f8e00ff */
[----:B------:R-:W-:Y:S02]  /*6010*/  USEL UR11, UR6, UR4, !UP2 ;  /* 0x00000004060b7287 */ /* 0x000fe4000d000000 */
[----:B------:R-:W-:Y:S02]  /*6020*/  UIADD3 UR8, UPT, UPT, -UR5, URZ, URZ ;  /* 0x000000ff05087290 */ /* 0x000fe4000fffe1ff */
[----:B------:R-:W-:Y:S01]  /*6030*/  UIADD3 UR10, UPT, UPT, -UR11, URZ, URZ ;  /* 0x000000ff0b0a7290 */ /* 0x000fe2000fffe1ff */
[----:B------:R-:W-:Y:S01]  /*6040*/  @!UP0 UMOV UR4, UR9 ;  /* 0x0000000900048c82 */ /* 0x000fe20008000000 */
[----:B------:R-:W-:Y:S02]  /*6050*/  UIADD3 UR9, UPT, UPT, -UR6, URZ, URZ ;  /* 0x000000ff06097290 */ /* 0x000fe4000fffe1ff */
[----:B------:R-:W-:Y:S02]  /*6060*/  @!UP0 USHF.R.U32.HI UR4, URZ, UR41, UR4 ;  /* 0x00000029ff048299 */ /* 0x000fe40008011604 */
[----:B------:R-:W-:Y:S02]  /*6070*/  UIMAD UR10, UR42, UR10, UR6 ;  /* 0x0000000a2a0a72a4 */ /* 0x000fe4000f8e0206 */
[----:B------:R-:W-:Y:S04]  /*6080*/  @!UP0 USEL UR4, UR5, UR4, !UP2 ;  /* 0x0000000405048287 */ /* 0x000fe8000d000000 */
[----:B------:R-:W-:Y:S02]  /*6090*/  @!UP0 UIMAD UR10, UR7, UR10, UR4 ;  /* 0x0000000a070a82a4 */ /* 0x000fe4000f8e0204 */
[----:B------:R-:W-:Y:S02]  /*60a0*/  @!UP0 UIADD3 UR11, UPT, UPT, UR11, -UR4, URZ ;  /* 0x800000040b0b8290 */ /* 0x000fe4000fffe0ff */
[----:B------:R-:W-:Y:S02]  /*60b0*/  UIMAD UR7, UR43, UR8, UR38 ;  /* 0x000000082b0772a4 */ /* 0x000fe4000f8e0226 */
[----:B------:R-:W-:Y:S02]  /*60c0*/  @!UP0 UIMAD UR6, UR11, UR42, UR5 ;  /* 0x0000002a0b0682a4 */ /* 0x000fe4000f8e0205 */
[----:B------:R-:W-:Y:S01]  /*60d0*/  UIMAD UR4, UR54, UR9, UR37 ;  /* 0x00000009360472a4 */ /* 0x000fe2000f8e0225 */
[----:B------:R-:W-:Y:S02]  /*60e0*/  @!UP0 UMOV UR5, UR10 ;  /* 0x0000000a00058c82 */ /* 0x000fe40008000000 */
[----:B------:R-:W-:Y:S02]  /*60f0*/  UIMAD UR38, UR5, UR43, UR7 ;  /* 0x0000002b052672a4 */ /* 0x000fe4000f8e0207 */
[----:B------:R-:W-:Y:S11]  /*6100*/  UIMAD UR37, UR6, UR54, UR4 ;  /* 0x00000036062572a4 */ /* 0x000ff6000f8e0204 */
[----:B------:R-:W-:Y:S01]  /*6110*/  @!UPT UIADD3 URZ, UPT, UPT, URZ, URZ, URZ ;  /* 0x000000fffffff290 */ /* 0x000fe2000fffe0ff */
.L_x_109:
[----:B------:R-:W-:Y:S01]  /*6120*/  UISETP.NE.AND UP0, UPT, UR39, 0x1, UPT ;  /* 0x000000012700788c */ /* 0x000fe2000bf05270 */
[----:B------:R-:W-:Y:S10]  /*6130*/  IADD3 R81, PT, PT, R81, 0x1, RZ ;  /* 0x0000000151517810 */ /* 0x000ff40007ffe0ff */
[----:B------:R-:W2:Y:S01]  /*6140*/  @!UP0 LDCU.128 UR12, c[0x0][0xb10] ;  /* 0x00016200ff0c87ac */ /* 0x000ea20008000c00 */
[----:B------:R-:W3:Y:S01]  /*6150*/  @!UP0 LDCU UR5, c[0x0][0xb0c] ;  /* 0x00016180ff0587ac */ /* 0x000ee20008000800 */
[----:B------:R-:W4:Y:S01]  /*6160*/  @!UP0 LDCU UR10, c[0x0][0xb20] ;  /* 0x00016400ff0a87ac */ /* 0x000f220008000800 */
[----:B--2---:R-:W-:Y:S02]  /*6170*/  UIMAD.WIDE.U32 UR8, UR38, UR12, URZ ;  /* 0x0000000c260872a5 */ /* 0x004fe4000f8e00ff */
[----:B------:R-:W-:Y:S02]  /*6180*/  UIMAD.WIDE.U32 UR6, UR37, UR15, URZ ;  /* 0x0000000f250672a5 */ /* 0x000fe4000f8e00ff */
[----:B------:R-:W-:Y:S03]  /*6190*/  @!UP0 UISETP.NE.AND UP1, UPT, UR14, 0x1, UPT ;  /* 0x000000010e00888c */ /* 0x000fe6000bf25270 */
[----:B------:R-:W-:Y:S01]  /*61a0*/  @!UP0 UMOV UR4, UR9 ;  /* 0x0000000900048c82 */ /* 0x000fe20008000000 */
[----:B---3--:R-:W-:Y:S02]  /*61b0*/  @!UP0 UISETP.NE.AND UP2, UPT, UR5, 0x1, UPT ;  /* 0x000000010500888c */ /* 0x008fe4000bf45270 */
[----:B------:R-:W-:Y:S01]  /*61c0*/  @!UP0 USHF.R.U32.HI UR4, URZ, UR13, UR4 ;  /* 0x0000000dff048299 */ /* 0x000fe20008011604 */
[----:B------:R-:W-:Y:S02]  /*61d0*/  @!UP0 UMOV UR6, UR7 ;  /* 0x0000000700068c82 */ /* 0x000fe40008000000 */
[----:B----4-:R-:W-:Y:S02]  /*61e0*/  @!UP0 USHF.R.U32.HI UR6, URZ, UR10, UR6 ;  /* 0x0000000aff068299 */ /* 0x010fe40008011606 */
[----:B------:R-:W-:Y:S02]  /*61f0*/  @!UP0 USEL UR7, UR38, UR4, !UP2 ;  /* 0x0000000426078287 */ /* 0x000fe4000d000000 */
[----:B------:R-:W-:Y:S04]  /*6200*/  @!UP0 USEL UR6, UR37, UR6, !UP1 ;  /* 0x0000000625068287 */ /* 0x000fe8000c800000 */
[----:B------:R-:W-:Y:S02]  /*6210*/  @!UP0 UIADD3 UR4, UPT, UPT, -UR7, UR6, URZ ;  /* 0x0000000607048290 */ /* 0x000fe4000fffe1ff */
[----:B------:R-:W-:Y:S02]  /*6220*/  @!UP0 UIADD3 UR6, UPT, UPT, UR7, -UR6, URZ ;  /* 0x8000000607068290 */ /* 0x000fe4000fffe0ff */
[----:B------:R-:W-:Y:S02]  /*6230*/  @!UP0 UIMAD UR38, UR4, UR5, UR38 ;  /* 0x00000005042682a4 */ /* 0x000fe4000f8e0226 */
[----:B------:R-:W-:Y:S02]  /*6240*/  @!UP0 UIMAD UR37, UR6, UR14, UR37 ;  /* 0x0000000e062582a4 */ /* 0x000fe4000f8e0225 */
[----:B------:R-:W-:Y:S09]  /*6250*/  ULOP3.LUT UP0, URZ, UR56, 0x1b0, URZ, 0xc0, !UPT ;  /* 0x000001b038ff7892 */ /* 0x000ff2000f80c0ff */
[----:B------:R-:W-:Y:S05]  /*6260*/  BRA.U !UP0, `(.L_x_110) ;  /* 0x0000000108407547 */ /* 0x000fea000b800000 */
[----:B------:R-:W2:Y:S01]  /*6270*/  LDCU.64 UR8, c[0x4][0x80] ;  /* 0x01001000ff0877ac */ /* 0x000ea20008000a00 */
[----:B------:R-:W-:Y:S01]  /*6280*/  MOV R3, 0x0 ;  /* 0x0000000000037802 */ /* 0x000fe20000000f00 */
[----:B------:R-:W-:Y:S02]  /*6290*/  HFMA2 R12, -RZ, RZ, 0, 5.9604644775390625e-08 ;  /* 0x00000001ff0c7431 */ /* 0x000fe400000001ff */
[----:B------:R-:W-:Y:S02]  /*62a0*/  IMAD.MOV.U32 R8, RZ, RZ, 0x70 ;  /* 0x00000070ff087424 */ /* 0x000fe400078e00ff */
[----:B------:R-:W-:Y:S01]  /*62b0*/  IMAD.MOV.U32 R13, RZ, RZ, RZ ;  /* 0x000000ffff0d7224 */ /* 0x000fe200078e00ff */
[----:B------:R-:W3:Y:S01]  /*62c0*/  LDCU.64 UR6, c[0x4][0x88] ;  /* 0x01001100ff0677ac */ /* 0x000ee20008000a00 */
[----:B------:R-:W4:Y:S01]  /*62d0*/  LDC.64 R2, c[0x4][R3] ;  /* 0x0100000003027b82 */ /* 0x000f220000000a00 */
[----:B------:R-:W1:Y:S01]  /*62e0*/  LDCU.64 UR4, c[0x4][0x8] ;  /* 0x01000100ff0477ac */ /* 0x000e620008000a00 */
[----:B--2---:R-:W-:Y:S01]  /*62f0*/  MOV R5, UR9 ;  /* 0x0000000900057c02 */ /* 0x004fe20008000f00 */
[----:B------:R-:W-:Y:S01]  /*6300*/  IMAD.U32 R4, RZ, RZ, UR8 ;  /* 0x00000008ff047e24 */ /* 0x000fe2000f8e00ff */
[----:B---3--:R-:W-:Y:S01]  /*6310*/  MOV R7, UR7 ;  /* 0x0000000700077c02 */ /* 0x008fe20008000f00 */
[----:B------:R-:W-:Y:S01]  /*6320*/  IMAD.U32 R6, RZ, RZ, UR6 ;  /* 0x00000006ff067e24 */ /* 0x000fe2000f8e00ff */
[----:B-1----:R-:W-:Y:S01]  /*6330*/  MOV R11, UR5 ;  /* 0x00000005000b7c02 */ /* 0x002fe20008000f00 */
[----:B------:R-:W-:Y:S02]  /*6340*/  IMAD.U32 R10, RZ, RZ, UR4 ;  /* 0x00000004ff0a7e24 */ /* 0x000fe4000f8e00ff */
[----:B------:R-:W-:Y:S07]  /*6350*/  LEPC R20, `(.L_x_110) ;  /* 0x000000001014794e */ /* 0x000fee0000000000 */
[----:B----45:R-:W-:Y:S05]  /*6360*/  CALL.ABS.NOINC R2 ;  /* 0x0000000002007343 */ /* 0x030fea0003c00000 */
.L_x_110:
[----:B------:R-:W-:Y:S01]  /*6370*/  LOP3.LUT P0, RZ, R85, 0x1b0, RZ, 0xc0, !PT ;  /* 0x000001b055ff7812 */ /* 0x000fe2000780c0ff */
[----:B------:R-:W-:Y:S11]  /*6380*/  BSSY.RECONVERGENT B6, `(.L_x_111) ;  /* 0x0000013000067945 */ /* 0x000ff60003800200 */
[----:B------:R-:W-:Y:S01]  /*6390*/  @!UPT UIADD3 URZ, UPT, UPT, URZ, URZ, URZ ;  /* 0x000000fffffff290 */ /* 0x000fe2000fffe0ff */
[----:B------:R-:W-:Y:S05]  /*63a0*/  @!P0 BRA `(.L_x_112) ;  /* 0x0000000000408947 */ /* 0x000fea0003800000 */
        /* <DEDUP_REMOVED lines=16> */
.L_x_112:
[----:B------:R-:W-:Y:S05]  /*64b0*/  BSYNC.RECONVERGENT B6 ;  /* 0x0000000000067941 */ /* 0x000fea0003800200 */
.L_x_111:
[----:B------:R-:W-:Y:S01]  /*64c0*/  ISETP.NE.U32.AND P3, PT, R74, RZ, PT ;  /* 0x000000ff4a00720c */ /* 0x000fe20003f65070 */
[----:B------:R-:W-:Y:S01]  /*64d0*/  UISETP.NE.AND UP1, UPT, UR61, URZ, UPT ;  /* 0x000000ff3d00728c */ /* 0x000fe2000bf25270 */
[----:B------:R-:W-:Y:S02]  /*64e0*/  ISETP.NE.U32.AND P4, PT, R70, RZ, PT ;  /* 0x000000ff4600720c */ /* 0x000fe40003f85070 */
[----:B------:R-:W-:Y:S02]  /*64f0*/  ISETP.NE.AND.EX P3, PT, R75, RZ, PT, P3 ;  /* 0x000000ff4b00720c */ /* 0x000fe40003f65330 */
[----:B------:R-:W-:Y:S02]  /*6500*/  PLOP3.LUT P1, PT, PT, PT, PT, 0x8, 0x80 ;  /* 0x000000000080781c */ /* 0x000fe40003f2e170 */
[----:B------:R-:W-:Y:S02]  /*6510*/  PLOP3.LUT P0, PT, PT, PT, UP1, 0x80, 0x8 ;  /* 0x000000000008781c */ /* 0x000fe40003f0f018 */
[----:B------:R-:W-:Y:S02]  /*6520*/  ISETP.NE.AND.EX P4, PT, R71, RZ, PT, P4 ;  /* 0x000000ff4700720c */ /* 0x000fe40003f85340 */
[----:B------:R-:W2:Y:S09]  /*6530*/  @UP1 LDCU.64 UR4, c[0x0][0x888] ;  /* 0x00011100ff0417ac */ /* 0x000eb20008000a00 */
[----:B------:R-:W-:Y:S01]  /*6540*/  @P0 PLOP3.LUT P1, PT, P3, PT, PT, 0x80, 0x8 ;  /* 0x000000000008081c */ /* 0x000fe20001f2f070 */
[----:B--2---:R-:W-:Y:S04]  /*6550*/  @UP1 UISETP.NE.U32.AND UP0, UPT, UR4, URZ, UPT ;  /* 0x000000ff0400128c */ /* 0x004fe8000bf05070 */
[----:B------:R-:W-:Y:S04]  /*6560*/  @UP1 UISETP.NE.AND.EX UP0, UPT, UR5, URZ, UPT, UP0 ;  /* 0x000000ff0500128c */ /* 0x000fe8000bf05300 */
[----:B------:R-:W-:Y:S01]  /*6570*/  @UP1 USEL UR4, URZ, 0xffffffff, UP0 ;  /* 0xffffffffff041887 */ /* 0x000fe20008000000 */
[----:B------:R-:W-:Y:S11]  /*6580*/  @!P3 BRA `(.L_x_113) ;  /* 0x000000000030b947 */ /* 0x000ff60003800000 */
[----:B------:R-:W-:Y:S01]  /*6590*/  ISETP.NE.U32.AND P2, PT, R72, RZ, PT ;  /* 0x000000ff4800720c */ /* 0x000fe20003f45070 */
[----:B------:R-:W2:Y:S01]  /*65a0*/  LDCU.64 UR6, c[0x0][0x358] ;  /* 0x00006b00ff0677ac */ /* 0x000ea20008000a00 */
[----:B------:R-:W-:Y:S02]  /*65b0*/  IMAD.MOV.U32 R79, RZ, RZ, 0x1 ;  /* 0x00000001ff4f7424 */ /* 0x000fe400078e00ff */
[----:B------:R-:W-:Y:S11]  /*65c0*/  ISETP.NE.AND.EX P2, PT, R73, RZ, PT, P2 ;  /* 0x000000ff4900720c */ /* 0x000ff60003f45320 */
[----:B------:R-:W-:Y:S02]  /*65d0*/  @!UPT UIADD3 URZ, UPT, UPT, URZ, URZ, URZ ;  /* 0x000000fffffff290 */ /* 0x000fe4000fffe0ff */
[----:B------:R-:W3:Y:S01]  /*65e0*/  @P2 LDC.64 R2, c[0x0][0x888] ;  /* 0x00022200ff022b82 */ /* 0x000ee20000000a00 */
[----:B-1----:R-:W-:Y:S04]  /*65f0*/  @P2 IMAD R0, R74, UR36, RZ ;  /* 0x000000244a002c24 */ /* 0x002fe8000f8e02ff */
[----:B---3--:R-:W-:Y:S04]  /*6600*/  @P2 IMAD.WIDE R2, R0, 0x4, R2 ;  /* 0x0000000400022825 */ /* 0x008fe800078e0202 */
[----:B------:R-:W-:Y:S01]  /*6610*/  HFMA2 R0, -RZ, RZ, 0, 5.9604644775390625e-08 ;  /* 0x00000001ff007431 */ /* 0x000fe200000001ff */
[----:B--2--5:R2:W5:Y:S04]  /*6620*/  @P2 LDG.E R39, desc[UR6][R2.64] ;  /* 0x0000000602272981 */ /* 0x024568000c1e1900 */
[----:B------:R-:W-:Y:S01]  /*6630*/  @!P2 PRMT R79, R0, 0x7610, R79 ;  /* 0x00007610004fa816 */ /* 0x000fe2000000004f */
[----:B--2---:R-:W3:Y:S06]  /*6640*/  @!P2 LDC R39, c[0x0][0x880] ;  /* 0x00022000ff27ab82 */ /* 0x004eec0000000800 */
.L_x_113:
[----:B------:R-:W-:Y:S05]  /*6650*/  @!P4 BRA `(.L_x_114) ;  /* 0x000000000024c947 */ /* 0x000fea0003800000 */
[----:B------:R-:W-:Y:S01]  /*6660*/  ISETP.NE.U32.AND P2, PT, R68, RZ, PT ;  /* 0x000000ff4400720c */ /* 0x000fe20003f45070 */
[----:B------:R-:W2:Y:S03]  /*6670*/  LDCU.64 UR6, c[0x0][0x358] ;  /* 0x00006b00ff0677ac */ /* 0x000ea60008000a00 */
[----:B------:R-:W-:Y:S11]  /*6680*/  ISETP.NE.AND.EX P2, PT, R69, RZ, PT, P2 ;  /* 0x000000ff4500720c */ /* 0x000ff60003f45320 */
[----:B------:R-:W-:Y:S02]  /*6690*/  @!UPT UIADD3 URZ, UPT, UPT, URZ, URZ, URZ ;  /* 0x000000fffffff290 */ /* 0x000fe4000fffe0ff */
[----:B------:R-:W4:Y:S01]  /*66a0*/  @P2 LDC.64 R2, c[0x0][0x8a8] ;  /* 0x00022a00ff022b82 */ /* 0x000f220000000a00 */
[----:B-1----:R-:W-:Y:S04]  /*66b0*/  @P2 IMAD R0, R70, UR36, RZ ;  /* 0x0000002446002c24 */ /* 0x002fe8000f8e02ff */
[----:B----4-:R-:W-:Y:S05]  /*66c0*/  @P2 IMAD.WIDE R2, R0, 0x4, R2 ;  /* 0x0000000400022825 */ /* 0x010fea00078e0202 */
[----:B--2--5:R2:W5:Y:S02]  /*66d0*/  @P2 LDG.E R38, desc[UR6][R2.64] ;  /* 0x0000000602262981 */ /* 0x024564000c1e1900 */
[----:B--2---:R-:W4:Y:S02]  /*66e0*/  @!P2 LDC R38, c[0x0][0x8a0] ;  /* 0x00022800ff26ab82 */ /* 0x004f240000000800 */
.L_x_114:
[----:B---3-5:R-:W-:Y:S01]  /*66f0*/  @P0 FSETP.NEU.AND P4, PT, R39, RZ, PT ;  /* 0x000000ff2700020b */ /* 0x028fe20003f8d000 */
[----:B-1----:R-:W-:Y:S01]  /*6700*/  IMAD.U32 R0, RZ, RZ, UR4 ;  /* 0x00000004ff007e24 */ /* 0x002fe2000f8e00ff */
[----:B------:R-:W-:Y:S01]  /*6710*/  @P0 LOP3.LUT P2, RZ, R79, 0xff, RZ, 0xc0, !PT ;  /* 0x000000ff4fff0812 */ /* 0x000fe2000784c0ff */
[----:B------:R-:W-:Y:S01]  /*6720*/  BSSY B1, `(.L_x_115) ;  /* 0x0000039000017945 */ /* 0x000fe20003800000 */
[----:B------:R-:W-:Y:S02]  /*6730*/  @P0 SEL R2, RZ, 0xffffffff, P4 ;  /* 0xffffffffff020807 */ /* 0x000fe40002000000 */
[----:B------:R-:W-:Y:S02]  /*6740*/  CS2R R66, SRZ ;  /* 0x0000000000427805 */ /* 0x000fe4000001ff00 */
[----:B------:R-:W-:Y:S02]  /*6750*/  LEA R22, R36, UR44, 0x3 ;  /* 0x0000002c24167c11 */ /* 0x000fe4000f8e18ff */
[----:B------:R-:W-:Y:S02]  /*6760*/  CS2R R64, SRZ ;  /* 0x0000000000407805 */ /* 0x000fe4000001ff00 */
[----:B------:R-:W-:Y:S02]  /*6770*/  @P1 SEL R2, R0, R2, !P2 ;  /* 0x0000000200021207 */ /* 0x000fe40005000000 */
[----:B------:R-:W-:Y:S02]  /*6780*/  CS2R R18, SRZ ;  /* 0x0000000000127805 */ /* 0x000fe4000001ff00 */
[----:B------:R-:W-:Y:S02]  /*6790*/  SHF.L.U32 R3, R84, 0x1f, RZ ;  /* 0x0000001f54037819 */ /* 0x000fe400000006ff */
[----:B------:R-:W-:Y:S02]  /*67a0*/  CS2R R16, SRZ ;  /* 0x0000000000107805 */ /* 0x000fe4000001ff00 */
[----:B------:R-:W-:Y:S02]  /*67b0*/  @P0 LOP3.LUT R2, R2, 0x1, RZ, 0xc0, !PT ;  /* 0x0000000102020812 */ /* 0x000fe400078ec0ff */
[----:B------:R-:W-:Y:S02]  /*67c0*/  PLOP3.LUT P5, PT, PT, PT, PT, 0x8, 0x80 ;  /* 0x000000000080781c */ /* 0x000fe40003fae170 */
[----:B------:R-:W-:Y:S02]  /*67d0*/  ISETP.NE.U32.OR P1, PT, R2, 0x1, !P0 ;  /* 0x000000010200780c */ /* 0x000fe40004725470 */
[----:B------:R-:W-:Y:S11]  /*67e0*/  LEA.HI R2, R36, R36, RZ, 0x1 ;  /* 0x0000002424027211 */ /* 0x000ff600078f08ff */
[----:B------:R-:W-:Y:S04]  /*67f0*/  @P1 SHF.L.U32 R0, R82, 0x1f, RZ ;  /* 0x0000001f52001819 */ /* 0x000fe800000006ff */
[----:B------:R1:W2:Y:S01]  /*6800*/  @P1 SYNCS.PHASECHK.TRANS64.TRYWAIT P0, [UR44+0x1b0], R0 ;  /* 0x0001b000ff0015a7 */ /* 0x0002a2000800112c */
[----:B------:R3:W3:Y:S01]  /*6810*/  SYNCS.PHASECHK.TRANS64.TRYWAIT P4, [R22+URZ+0x1f0], R3 ;  /* 0x0001f003160075a7 */ /* 0x0006e200080811ff */
[C---:B-1----:R-:W-:Y:S01]  /*6820*/  IMAD.SHL.U32 R0, R2.reuse, 0x20, RZ ;  /* 0x0000002002007824 */ /* 0x042fe200078e00ff */
[----:B------:R-:W-:Y:S04]  /*6830*/  LOP3.LUT R2, R2, 0xffe, RZ, 0xc0, !PT ;  /* 0x00000ffe02027812 */ /* 0x000fe800078ec0ff */
[----:B------:R-:W-:Y:S01]  /*6840*/  LOP3.LUT R0, R0, 0xffffffc0, RZ, 0xc0, !PT ;  /* 0xffffffc000007812 */ /* 0x000fe200078ec0ff */
[----:B------:R-:W-:Y:S04]  /*6850*/  IMAD.IADD R2, R36, 0x1, -R2 ;  /* 0x0000000124027824 */ /* 0x000fe800078e0a02 */
[----:B------:R-:W-:Y:S04]  /*6860*/  IMAD.IADD R0, R37, 0x1, R0 ;  /* 0x0000000125007824 */ /* 0x000fe800078e0200 */
[----:B------:R-:W-:Y:S01]  /*6870*/  IMAD R2, R2, 0x100000, R0 ;  /* 0x0010000002027824 */ /* 0x000fe200078e0200 */
[----:B--2---:R-:W-:Y:S01]  /*6880*/  @P1 PLOP3.LUT P5, PT, P0, PT, PT, 0x8, 0x80 ;  /* 0x000000000080181c */ /* 0x004fe200007ae170 */
[----:B------:R-:W-:Y:S01]  /*6890*/  @!UPT UIADD3 URZ, UPT, UPT, URZ, URZ, URZ ;  /* 0x000000fffffff290 */ /* 0x000fe2000fffe0ff */
[----:B---3--:R-:W-:Y:S11]  /*68a0*/  @!P1 BRA `(.L_x_116) ;  /* 0x0000000000809947 */ /* 0x008ff60003800000 */
[----:B------:R-:W-:Y:S01]  /*68b0*/  ISETP.NE.U32.AND P0, PT, RZ, UR58, PT ;  /* 0x0000003aff007c0c */ /* 0x000fe2000bf05070 */
[----:B------:R-:W-:Y:S01]  /*68c0*/  BSSY B0, `(.L_x_117) ;  /* 0x0000012000007945 */ /* 0x000fe20003800000 */
[----:B------:R-:W-:Y:S02]  /*68d0*/  FSETP.NEU.AND P2, PT, R39, RZ, PT ;  /* 0x000000ff2700720b */ /* 0x000fe40003f4d000 */
[----:B------:R-:W-:Y:S02]  /*68e0*/  CS2R R18, SRZ ;  /* 0x0000000000127805 */ /* 0x000fe4000001ff00 */
[----:B------:R-:W-:Y:S02]  /*68f0*/  ISETP.NE.AND.EX P0, PT, RZ, UR59, PT, P0 ;  /* 0x0000003bff007c0c */ /* 0x000fe4000bf05300 */
[----:B------:R-:W-:Y:S02]  /*6900*/  CS2R R16, SRZ ;  /* 0x0000000000107805 */ /* 0x000fe4000001ff00 */
[----:B------:R-:W-:Y:S02]  /*6910*/  LOP3.LUT P1, RZ, R79, 0xff, RZ, 0xc0, !PT ;  /* 0x000000ff4fff7812 */ /* 0x000fe4000782c0ff */
[----:B------:R-:W-:Y:S02]  /*6920*/  CS2R R66, SRZ ;  /* 0x0000000000427805 */ /* 0x000fe4000001ff00 */
[----:B------:R-:W-:Y:S02]  /*6930*/  SEL R0, RZ, 0xffffffff, P2 ;  /* 0xffffffffff007807 */ /* 0x000fe40001000000 */
[----:B------:R-:W-:Y:S02]  /*6940*/  CS2R R64, SRZ ;  /* 0x0000000000407805 */ /* 0x000fe4000001ff00 */
[----:B------:R-:W-:Y:S04]  /*6950*/  SEL R4, RZ, 0xffffffff, P0 ;  /* 0xffffffffff047807 */ /* 0x000fe80000000000 */
[----:B------:R-:W-:Y:S04]  /*6960*/  @P3 SEL R0, R4, R0, !P1 ;  /* 0x0000000004003207 */ /* 0x000fe80004800000 */
[----:B------:R-:W-:Y:S04]  /*6970*/  LOP3.LUT R0, R0, 0x1, RZ, 0xc0, !PT ;  /* 0x0000000100007812 */ /* 0x000fe800078ec0ff */
[----:B------:R-:W-:Y:S01]  /*6980*/  ISETP.NE.U32.AND P0, PT, R0, 0x1, PT ;  /* 0x000000010000780c */ /* 0x000fe20003f05070 */
[----:B------:R-:W-:Y:S01]  /*6990*/  @!UPT UIADD3 URZ, UPT, UPT, URZ, URZ, URZ ;  /* 0x000000fffffff290 */ /* 0x000fe2000fffe0ff */
[----:B------:R-:W-:Y:S11]  /*69a0*/  @!P5 BRA `(.L_x_118) ;  /* 0x00000000000cd947 */ /* 0x000ff60003800000 */
[----:B------:R-:W-:Y:S04]  /*69b0*/  SHF.L.U32 R4, R82, 0x1f, RZ ;  /* 0x0000001f52047819 */ /* 0x000fe800000006ff */
[----:B------:R-:W1:Y:S02]  /*69c0*/  SYNCS.PHASECHK.TRANS64.TRYWAIT P1, [UR44+0x1b0], R4 ;  /* 0x0001b004ff0075a7 */ /* 0x000e64000802112c */
[----:B-1----:R-:W-:Y:S05]  /*69d0*/  @!P1 BRA `(.L_x_119) ;  /* 0x0000001c00789947 */ /* 0x002fea0003800000 */
.L_x_118:
[----:B------:R-:W-:Y:S05]  /*69e0*/  BSYNC B0 ;  /* 0x0000000000007941 */ /* 0x000fea0003800000 */
.L_x_117:
[----:B------:R2:W3:Y:S01]  /*69f0*/  @P0 LDS.128 R16, [R78+UR44+0x400] ;  /* 0x0004002c4e100984 */ /* 0x0004e20008000c00 */
[----:B------:R-:W-:Y:S01]  /*6a00*/  UIADD3 UR4, UPT, UPT, UR44, 0x1b8, URZ ;  /* 0x000001b82c047890 */ /* 0x000fe2000fffe0ff */
[----:B------:R-:W-:Y:S02]  /*6a10*/  LOP3.LUT R82, R82, 0x1, RZ, 0x3c, !PT ;  /* 0x0000000152527812 */ /* 0x000fe400078e3cff */
[----:B------:R2:W1:Y:S01]  /*6a20*/  @P0 LDS.128 R64, [R77+0x10] ;  /* 0x000010004d400984 */ /* 0x0004620000000c00 */
[----:B------:R-:W-:Y:S01]  /*6a30*/  UPRMT UR4, UR48, 0x654, UR4 ;  /* 0x0000065430047896 */ /* 0x000fe20008000004 */
[----:B------:R-:W-:Y:S01]  /*6a40*/  @!PT LDS RZ, [RZ] ;  /* 0x00000000fffff984 */ /* 0x000fe20000000800 */
[----:B------:R-:W-:Y:S01]  /*6a50*/  @!PT LDS RZ, [RZ] ;  /* 0x00000000fffff984 */ /* 0x000fe20000000800 */
[----:B------:R-:W-:Y:S01]  /*6a60*/  @!PT LDS RZ, [RZ] ;  /* 0x00000000fffff984 */ /* 0x000fe20000000800 */
[----:B------:R-:W-:Y:S01]  /*6a70*/  @!PT LDS RZ, [RZ] ;  /* 0x00000000fffff984 */ /* 0x000fe20000000800 */
[----:B------:R5:W-:Y:S06]  /*6a80*/  MEMBAR.ALL.CTA ;  /* 0x0000000000007992 */ /* 0x000bec0000008000 */
[----:B-----5:R-:W5:Y:S02]  /*6a90*/  FENCE.VIEW.ASYNC.S ;  /* 0x00000000000073c6 */ /* 0x020f640000000000 */
[----:B-----5:R-:W-:Y:S03]  /*6aa0*/  SYNCS.ARRIVE.TRANS64.RED.A1T0 RZ, [UR4], RZ ;  /* 0x000000ffffff79a7 */ /* 0x020fe60008100404 */
.L_x_116:
[----:B------:R-:W-:Y:S05]  /*6ab0*/  BSYNC B1 ;  /* 0x0000000000017941 */ /* 0x000fea0003800000 */
.L_x_115:
[----:B-1----:R-:W-:Y:S04]  /*6ac0*/  SHF.R.U32.HI R0, RZ, 0x15, R2 ;  /* 0x00000015ff007819 */ /* 0x002fe80000011602 */
[----:B------:R-:W-:Y:S01]  /*6ad0*/  LOP3.LUT P0, RZ, R0, 0x3, R80, 0x48, !PT ;  /* 0x0000000300ff7812 */ /* 0x000fe20007804850 */
[----:B------:R-:W-:Y:S01]  /*6ae0*/  @!UPT UIADD3 URZ, UPT, UPT, URZ, URZ, URZ ;  /* 0x000000fffffff290 */ /* 0x000fe2000fffe0ff */
[----:B------:R-:W-:Y:S11]  /*6af0*/  @P4 BRA `(.L_x_120) ;  /* 0x0000000000084947 */ /* 0x000ff60003800000 */
[----:B------:R-:W1:Y:S02]  /*6b00*/  SYNCS.PHASECHK.TRANS64.TRYWAIT P1, [R22+URZ+0x1f0], R3 ;  /* 0x0001f003160075a7 */ /* 0x000e6400080211ff */
[----:B-1----:R-:W-:Y:S05]  /*6b10*/  @!P1 BRA `(.L_x_121) ;  /* 0x0000001c00409947 */ /* 0x002fea0003800000 */
.L_x_120:
[----:B------:R-:W-:Y:S05]  /*6b20*/  @!P0 BRA `(.L_x_122) ;  /* 0x0000000000408947 */ /* 0x000fea0003800000 */
[----:B------:R-:W1:Y:S01]  /*6b30*/  LDCU.64 UR8, c[0x4][0x70] ;  /* 0x01000e00ff0877ac */ /* 0x000e620008000a00 */
[----:B------:R-:W-:Y:S01]  /*6b40*/  MOV R15, 0x0 ;  /* 0x00000000000f7802 */ /* 0x000fe20000000f00 */
[----:B------:R-:W-:Y:S02]  /*6b50*/  HFMA2 R12, -RZ, RZ, 0, 5.9604644775390625e-08 ;  /* 0x00000001ff0c7431 */ /* 0x000fe400000001ff */
[----:B------:R-:W-:Y:S02]  /*6b60*/  IMAD.MOV.U32 R8, RZ, RZ, 0x192 ;  /* 0x00000192ff087424 */ /* 0x000fe400078e00ff */
[----:B------:R-:W-:Y:S01]  /*6b70*/  IMAD.MOV.U32 R13, RZ, RZ, RZ ;  /* 0x000000ffff0d7224 */ /* 0x000fe200078e00ff */
[----:B------:R-:W5:Y:S01]  /*6b80*/  LDCU.64 UR6, c[0x4][0x78] ;  /* 0x01000f00ff0677ac */ /* 0x000f620008000a00 */
[----:B------:R-:W2:Y:S01]  /*6b90*/  LDC.64 R14, c[0x4][R15] ;  /* 0x010000000f0e7b82 */ /* 0x000ea20000000a00 */
[----:B------:R-:W3:Y:S01]  /*6ba0*/  LDCU.64 UR4, c[0x4][0x10] ;  /* 0x01000200ff0477ac */ /* 0x000ee20008000a00 */
[----:B-1----:R-:W-:Y:S01]  /*6bb0*/  MOV R5, UR9 ;  /* 0x0000000900057c02 */ /* 0x002fe20008000f00 */
[----:B------:R-:W-:Y:S01]  /*6bc0*/  IMAD.U32 R4, RZ, RZ, UR8 ;  /* 0x00000008ff047e24 */ /* 0x000fe2000f8e00ff */
[----:B-----5:R-:W-:Y:S01]  /*6bd0*/  MOV R7, UR7 ;  /* 0x0000000700077c02 */ /* 0x020fe20008000f00 */
[----:B------:R-:W-:Y:S01]  /*6be0*/  IMAD.U32 R6, RZ, RZ, UR6 ;  /* 0x00000006ff067e24 */ /* 0x000fe2000f8e00ff */
[----:B---3--:R-:W-:Y:S01]  /*6bf0*/  MOV R11, UR5 ;  /* 0x00000005000b7c02 */ /* 0x008fe20008000f00 */
[----:B------:R-:W-:Y:S02]  /*6c00*/  IMAD.U32 R10, RZ, RZ, UR4 ;  /* 0x00000004ff0a7e24 */ /* 0x000fe4000f8e00ff */
[----:B------:R-:W-:Y:S07]  /*6c10*/  LEPC R20, `(.L_x_122) ;  /* 0x000000001014794e */ /* 0x000fee0000000000 */
[----:B--2-4-:R-:W-:Y:S05]  /*6c20*/  CALL.ABS.NOINC R14 ;  /* 0x000000000e007343 */ /* 0x014fea0003c00000 */
.L_x_122:
[----:B------:R-:W-:Y:S01]  /*6c30*/  LOP3.LUT P0, RZ, R76, 0x60, RZ, 0xc0, !PT ;  /* 0x000000604cff7812 */ /* 0x000fe2000780c0ff */
[----:B------:R-:W-:Y:S05]  /*6c40*/  WARPSYNC.ALL ;  /* 0x0000000000007948 */ /* 0x000fea0003800000 */
[----:B------:R-:W-:Y:S01]  /*6c50*/  R2UR UR4, R2 ;  /* 0x00000000020472ca */ /* 0x000fe200000e0000 */
[----:B------:R-:W-:Y:S01]  /*6c60*/  BSSY.RECONVERGENT B0, `(.L_x_123) ;  /* 0x000009f000007945 */ /* 0x000fe20003800200 */
[-C--:B---3--:R-:W-:Y:S02]  /*6c70*/  F2FP.F16.E4M3.UNPACK_B R2, R16.reuse ;  /* 0x00000010ff02723e */ /* 0x088fe400020006ff */
[----:B------:R-:W-:Y:S02]  /*6c80*/  F2FP.F16.E4M3.UNPACK_B R16, R16.H1 ;  /* 0x00000010ff10723e */ /* 0x000fe400030006ff */
[----:B------:R-:W-:Y:S01]  /*6c90*/  R2UR UR5, R22 ;  /* 0x00000000160572ca */ /* 0x000fe200000e0000 */
[----:B------:R-:W-:Y:S01]  /*6ca0*/  HADD2.F32 R0, -RZ, R2.H0_H0 ;  /* 0x20000002ff007230 */ /* 0x000fe20000004100 */
[-C--:B------:R-:W-:Y:S01]  /*6cb0*/  F2FP.F16.E4M3.UNPACK_B R42, R17.reuse ;  /* 0x00000011ff2a723e */ /* 0x080fe200020006ff */
[--C-:B------:R-:W-:Y:S01]  /*6cc0*/  HADD2.F32 R3, -RZ, R16.reuse.H0_H0 ;  /* 0x20000010ff037230 */ /* 0x100fe20000004100 */
[----:B------:R-:W-:Y:S01]  /*6cd0*/  F2FP.F16.E4M3.UNPACK_B R44, R17.H1 ;  /* 0x00000011ff2c723e */ /* 0x000fe200030006ff */
[----:B------:R-:W-:Y:S01]  /*6ce0*/  HADD2.F32 R40, -RZ, R16.H1_H1 ;  /* 0x30000010ff287230 */ /* 0x000fe20000004100 */
[-C--:B------:R-:W-:Y:S01]  /*6cf0*/  F2FP.F16.E4M3.UNPACK_B R46, R18.reuse ;  /* 0x00000012ff2e723e */ /* 0x080fe200020006ff */
[----:B------:R-:W-:Y:S01]  /*6d00*/  HADD2.F32 R2, -RZ, R2.H1_H1 ;  /* 0x30000002ff027230 */ /* 0x000fe20000004100 */
[----:B------:R-:W-:Y:S01]  /*6d10*/  F2FP.F16.E4M3.UNPACK_B R48, R18.H1 ;  /* 0x00000012ff30723e */ /* 0x000fe200030006ff */
[--C-:B------:R-:W-:Y:S01]  /*6d20*/  HADD2.F32 R41, -RZ, R42.reuse.H0_H0 ;  /* 0x2000002aff297230 */ /* 0x100fe20000004100 */
[-C--:B------:R-:W-:Y:S01]  /*6d30*/  F2FP.F16.E4M3.UNPACK_B R50, R19.reuse ;  /* 0x00000013ff32723e */ /* 0x080fe200020006ff */
[----:B------:R-:W-:Y:S01]  /*6d40*/  HADD2.F32 R42, -RZ, R42.H1_H1 ;  /* 0x3000002aff2a7230 */ /* 0x000fe20000004100 */
[----:B------:R-:W-:Y:S01]  /*6d50*/  F2FP.F16.E4M3.UNPACK_B R52, R19.H1 ;  /* 0x00000013ff34723e */ /* 0x000fe200030006ff */
[----:B------:R-:W-:Y:S01]  /*6d60*/  HADD2.F32 R43, -RZ, R44.H0_H0 ;  /* 0x2000002cff2b7230 */ /* 0x000fe20000004100 */
[----:B------:R-:W-:Y:S01]  /*6d70*/  LDTM.16dp32bit_t0_t15.x32 R4, tmem[UR4] ;  /* 0x00000004000479ee */ /* 0x000fe20008a80000 */
[----:B------:R-:W1:Y:S01]  /*6d80*/  LDTM.16dp32bit_t16_t31.x32 R4, tmem[UR4+0x20] ;  /* 0x00002004000479ee */ /* 0x000e620008aa0000 */
[----:B------:R-:W-:Y:S01]  /*6d90*/  NOP ;  /* 0x0000000000007918 */ /* 0x000fe20000000000 */
[----:B------:R-:W-:Y:S01]  /*6da0*/  UIADD3 UR4, UPT, UPT, UR5, 0x210, URZ ;  /* 0x0000021005047890 */ /* 0x000fe2000fffe0ff */
[--C-:B------:R-:W-:Y:S01]  /*6db0*/  HADD2.F32 R45, -RZ, R46.reuse.H0_H0 ;  /* 0x2000002eff2d7230 */ /* 0x100fe20000004100 */
[----:B------:R-:W-:Y:S01]  /*6dc0*/  F2FP.F16.E4M3.UNPACK_B R54, R64 ;  /* 0x00000040ff36723e */ /* 0x000fe200020006ff */
[----:B------:R-:W-:Y:S01]  /*6dd0*/  HADD2.F32 R46, -RZ, R46.H1_H1 ;  /* 0x3000002eff2e7230 */ /* 0x000fe20000004100 */
[----:B------:R-:W-:Y:S01]  /*6de0*/  UPRMT UR4, UR48, 0x654, UR4 ;  /* 0x0000065430047896 */ /* 0x000fe20008000004 */
[--C-:B------:R-:W-:Y:S01]  /*6df0*/  HADD2.F32 R49, -RZ, R50.reuse.H0_H0 ;  /* 0x20000032ff317230 */ /* 0x100fe20000004100 */
[-C--:B------:R-:W-:Y:S01]  /*6e00*/  F2FP.F16.E4M3.UNPACK_B R58, R65.reuse ;  /* 0x00000041ff3a723e */ /* 0x080fe200020006ff */
[----:B------:R-:W-:Y:S01]  /*6e10*/  HADD2.F32 R50, -RZ, R50.H1_H1 ;  /* 0x30000032ff327230 */ /* 0x000fe20000004100 */
[----:B------:R-:W-:Y:S01]  /*6e20*/  F2FP.F16.E4M3.UNPACK_B R62, R66 ;  /* 0x00000042ff3e723e */ /* 0x000fe200020006ff */
[--C-:B------:R-:W-:Y:S01]  /*6e30*/  HADD2.F32 R53, -RZ, R54.reuse.H0_H0 ;  /* 0x20000036ff357230 */ /* 0x100fe20000004100 */
[----:B------:R-:W-:Y:S01]  /*6e40*/  F2FP.F16.E4M3.UNPACK_B R56, R64.H1 ;  /* 0x00000040ff38723e */ /* 0x000fe200030006ff */
[----:B------:R-:W-:Y:S01]  /*6e50*/  HADD2.F32 R54, -RZ, R54.H1_H1 ;  /* 0x30000036ff367230 */ /* 0x000fe20000004100 */
[----:B------:R-:W-:Y:S01]  /*6e60*/  F2FP.F16.E4M3.UNPACK_B R60, R65.H1 ;  /* 0x00000041ff3c723e */ /* 0x000fe200030006ff */
[----:B-1----:R-:W-:Y:S01]  /*6e70*/  SYNCS.ARRIVE.TRANS64.RED.A1T0 RZ, [UR4], RZ ;  /* 0x000000ffffff79a7 */ /* 0x002fe20008100404 */
[--C-:B------:R-:W-:Y:S01]  /*6e80*/  HADD2.F32 R57, -RZ, R58.reuse.H0_H0 ;  /* 0x2000003aff397230 */ /* 0x100fe20000004100 */
[-C--:B------:R-:W-:Y:S01]  /*6e90*/  F2FP.F16.E4M3.UNPACK_B R65, R67.reuse ;  /* 0x00000043ff41723e */ /* 0x080fe200020006ff */
[----:B------:R-:W-:Y:S01]  /*6ea0*/  HADD2.F32 R58, -RZ, R58.H1_H1 ;  /* 0x3000003aff3a7230 */ /* 0x000fe20000004100 */
[----:B------:R-:W-:Y:S01]  /*6eb0*/  F2FP.F16.E4M3.UNPACK_B R64, R66.H1 ;  /* 0x00000042ff40723e */ /* 0x000fe200030006ff */
[--C-:B------:R-:W-:Y:S01]  /*6ec0*/  HADD2.F32 R61, -RZ, R62.reuse.H0_H0 ;  /* 0x2000003eff3d7230 */ /* 0x100fe20000004100 */
[----:B------:R-:W-:Y:S01]  /*6ed0*/  F2FP.F16.E4M3.UNPACK_B R67, R67.H1 ;  /* 0x00000043ff43723e */ /* 0x000fe200030006ff */
[----:B------:R-:W-:Y:S01]  /*6ee0*/  HADD2.F32 R62, -RZ, R62.H1_H1 ;  /* 0x3000003eff3e7230 */ /* 0x000fe20000004100 */
[----:B------:R-:W-:Y:S01]  /*6ef0*/  IADD3 R36, PT, PT, R36, 0x1, RZ ;  /* 0x0000000124247810 */ /* 0x000fe20007ffe0ff */
[C---:B----4-:R-:W-:Y:S01]  /*6f00*/  FMUL R4, R38.reuse, R4 ;  /* 0x0000000426047220 */ /* 0x050fe20000400000 */
[C---:B------:R-:W-:Y:S01]  /*6f10*/  FMUL R5, R38.reuse, R5 ;  /* 0x0000000526057220 */ /* 0x040fe20000400000 */
[C---:B------:R-:W-:Y:S01]  /*6f20*/  FMUL R8, R38.reuse, R8 ;  /* 0x0000000826087220 */ /* 0x040fe20000400000 */
[C---:B------:R-:W-:Y:S01]  /*6f30*/  FMUL R9, R38.reuse, R9 ;  /* 0x0000000926097220 */ /* 0x040fe20000400000 */
[C---:B------:R-:W-:Y:S01]  /*6f40*/  FFMA R4, R39.reuse, R0, R4 ;  /* 0x0000000027047223 */ /* 0x040fe20000000004 */
[C---:B------:R-:W-:Y:S01]  /*6f50*/  FFMA R5, R39.reuse, R2, R5 ;  /* 0x0000000227057223 */ /* 0x040fe20000000005 */
[C---:B------:R-:W-:Y:S01]  /*6f60*/  FMUL R12, R38.reuse, R12 ;  /* 0x0000000c260c7220 */ /* 0x040fe20000400000 */
        /* <DEDUP_REMOVED lines=10> */
[----:B------:R-:W-:Y:S02]  /*7010*/  HADD2.F32 R44, -RZ, R44.H1_H1 ;  /* 0x3000002cff2c7230 */ /* 0x000fe40000004100 */
[C---:B------:R-:W-:Y:S01]  /*7020*/  FMUL R10, R38.reuse, R10 ;  /* 0x0000000a260a7220 */ /* 0x040fe20000400000 */
[C---:B------:R-:W-:Y:S01]  /*7030*/  FFMA R6, R39.reuse, R3, R6 ;  /* 0x0000000327067223 */ /* 0x040fe20000000006 */
[C---:B------:R-:W-:Y:S01]  /*7040*/  FFMA R7, R39.reuse, R40, R7 ;  /* 0x0000002827077223 */ /* 0x040fe20000000007 */
[C---:B------:R-:W-:Y:S01]  /*7050*/  FFMA R8, R39.reuse, R41, R8 ;  /* 0x0000002927087223 */ /* 0x040fe20000000008 */
[C---:B------:R-:W-:Y:S01]  /*7060*/  FFMA R9, R39.reuse, R42, R9 ;  /* 0x0000002a27097223 */ /* 0x040fe20000000009 */
[----:B------:R-:W-:Y:S01]  /*7070*/  FFMA R10, R39, R43, R10 ;  /* 0x0000002b270a7223 */ /* 0x000fe2000000000a */
[--C-:B------:R-:W-:Y:S01]  /*7080*/  HADD2.F32 R40, -RZ, R65.reuse.H0_H0 ;  /* 0x20000041ff287230 */ /* 0x100fe20000004100 */
[----:B------:R-:W-:Y:S01]  /*7090*/  F2FP.SATFINITE.E4M3.F32.PACK_AB_MERGE_C R86, R7, R6, RZ ;  /* 0x000000060756723e */ /* 0x000fe200048070ff */
[C---:B------:R-:W-:Y:S01]  /*70a0*/  FMUL R7, R38.reuse, R24 ;  /* 0x0000001826077220 */ /* 0x040fe20000400000 */
[C---:B------:R-:W-:Y:S01]  /*70b0*/  FMUL R24, R38.reuse, R29 ;  /* 0x0000001d26187220 */ /* 0x040fe20000400000 */
[C---:B------:R-:W-:Y:S01]  /*70c0*/  FMUL R29, R38.reuse, R34 ;  /* 0x00000022261d7220 */ /* 0x040fe20000400000 */
[----:B------:R-:W-:Y:S02]  /*70d0*/  HADD2.F32 R65, -RZ, R65.H1_H1 ;  /* 0x30000041ff417230 */ /* 0x000fe40000004100 */
[C---:B------:R-:W-:Y:S01]  /*70e0*/  FMUL R11, R38.reuse, R11 ;  /* 0x0000000b260b7220 */ /* 0x040fe20000400000 */
[--C-:B------:R-:W-:Y:S02]  /*70f0*/  HADD2.F32 R47, -RZ, R48.reuse.H0_H0 ;  /* 0x20000030ff2f7230 */ /* 0x100fe40000004100 */
[C---:B------:R-:W-:Y:S01]  /*7100*/  FMUL R14, R38.reuse, R14 ;  /* 0x0000000e260e7220 */ /* 0x040fe20000400000 */
[----:B------:R-:W-:Y:S02]  /*7110*/  HADD2.F32 R48, -RZ, R48.H1_H1 ;  /* 0x30000030ff307230 */ /* 0x000fe40000004100 */
[C---:B------:R-:W-:Y:S01]  /*7120*/  FFMA R11, R39.reuse, R44, R11 ;  /* 0x0000002c270b7223 */ /* 0x040fe2000000000b */
[C---:B------:R-:W-:Y:S01]  /*7130*/  FFMA R12, R39.reuse, R45, R12 ;  /* 0x0000002d270c7223 */ /* 0x040fe2000000000c */
[C---:B------:R-:W-:Y:S01]  /*7140*/  FFMA R13, R39.reuse, R46, R13 ;  /* 0x0000002e270d7223 */ /* 0x040fe2000000000d */
[----:B------:R-:W-:Y:S01]  /*7150*/  FFMA R14, R39, R47, R14 ;  /* 0x0000002f270e7223 */ /* 0x000fe2000000000e */
[C---:B------:R-:W-:Y:S01]  /*7160*/  FMUL R15, R38.reuse, R15 ;  /* 0x0000000f260f7220 */ /* 0x040fe20000400000 */
[--C-:B------:R-:W-:Y:S01]  /*7170*/  HADD2.F32 R51, -RZ, R52.reuse.H0_H0 ;  /* 0x20000034ff337230 */ /* 0x100fe20000004100 */
[----:B------:R-:W-:Y:S01]  /*7180*/  F2FP.SATFINITE.E4M3.F32.PACK_AB_MERGE_C R10, R11, R10, RZ ;  /* 0x0000000a0b0a723e */ /* 0x000fe200048070ff */
[----:B------:R-:W-:Y:S02]  /*7190*/  HADD2.F32 R52, -RZ, R52.H1_H1 ;  /* 0x30000034ff347230 */ /* 0x000fe40000004100 */
[C---:B------:R-:W-:Y:S01]  /*71a0*/  FFMA R15, R39.reuse, R48, R15 ;  /* 0x00000030270f7223 */ /* 0x040fe2000000000f */
[C---:B------:R-:W-:Y:S01]  /*71b0*/  FFMA R16, R39.reuse, R49, R16 ;  /* 0x0000003127107223 */ /* 0x040fe20000000010 */
[C---:B------:R-:W-:Y:S01]  /*71c0*/  FFMA R17, R39.reuse, R50, R17 ;  /* 0x0000003227117223 */ /* 0x040fe20000000011 */
[C---:B------:R-:W-:Y:S01]  /*71d0*/  FMUL R18, R38.reuse, R18 ;  /* 0x0000001226127220 */ /* 0x040fe20000400000 */
[C---:B------:R-:W-:Y:S01]  /*71e0*/  FMUL R19, R38.reuse, R19 ;  /* 0x0000001326137220 */ /* 0x040fe20000400000 */
[--C-:B------:R-:W-:Y:S02]  /*71f0*/  HADD2.F32 R55, -RZ, R56.reuse.H0_H0 ;  /* 0x20000038ff377230 */ /* 0x100fe40000004100 */
[C---:B------:R-:W-:Y:S01]  /*7200*/  FMUL R3, R38.reuse, R22 ;  /* 0x0000001626037220 */ /* 0x040fe20000400000 */
[C---:B------:R-:W-:Y:S01]  /*7210*/  FFMA R18, R39.reuse, R51, R18 ;  /* 0x0000003327127223 */ /* 0x040fe20000000012 */
[----:B------:R-:W-:Y:S02]  /*7220*/  HADD2.F32 R56, -RZ, R56.H1_H1 ;  /* 0x30000038ff387230 */ /* 0x000fe40000004100 */
[C---:B------:R-:W-:Y:S01]  /*7230*/  FFMA R19, R39.reuse, R52, R19 ;  /* 0x0000003427137223 */ /* 0x040fe20000000013 */
[C---:B------:R-:W-:Y:S01]  /*7240*/  FMUL R6, R38.reuse, R23 ;  /* 0x0000001726067220 */ /* 0x040fe20000400000 */
[C---:B------:R-:W-:Y:S01]  /*7250*/  FFMA R0, R39.reuse, R53, R0 ;  /* 0x0000003527007223 */ /* 0x040fe20000000000 */
[C---:B------:R-:W-:Y:S01]  /*7260*/  FFMA R2, R39.reuse, R54, R2 ;  /* 0x0000003627027223 */ /* 0x040fe20000000002 */
[--C-:B------:R-:W-:Y:S02]  /*7270*/  HADD2.F32 R59, -RZ, R60.reuse.H0_H0 ;  /* 0x2000003cff3b7230 */ /* 0x100fe40000004100 */
[C---:B------:R-:W-:Y:S01]  /*7280*/  FFMA R3, R39.reuse, R55, R3 ;  /* 0x0000003727037223 */ /* 0x040fe20000000003 */
[----:B------:R-:W-:Y:S02]  /*7290*/  HADD2.F32 R60, -RZ, R60.H1_H1 ;  /* 0x3000003cff3c7230 */ /* 0x000fe40000004100 */
[C---:B------:R-:W-:Y:S01]  /*72a0*/  FMUL R21, R38.reuse, R26 ;  /* 0x0000001a26157220 */ /* 0x040fe20000400000 */
[C---:B------:R-:W-:Y:S01]  /*72b0*/  FMUL R22, R38.reuse, R27 ;  /* 0x0000001b26167220 */ /* 0x040fe20000400000 */
[C---:B------:R-:W-:Y:S01]  /*72c0*/  FFMA R6, R39.reuse, R56, R6 ;  /* 0x0000003827067223 */ /* 0x040fe20000000006 */
[C---:B------:R-:W-:Y:S01]  /*72d0*/  FFMA R7, R39.reuse, R57, R7 ;  /* 0x0000003927077223 */ /* 0x040fe20000000007 */
[C---:B------:R-:W-:Y:S01]  /*72e0*/  FMUL R23, R38.reuse, R28 ;  /* 0x0000001c26177220 */ /* 0x040fe20000400000 */
[C---:B------:R-:W-:Y:S01]  /*72f0*/  FFMA R20, R39.reuse, R58, R20 ;  /* 0x0000003a27147223 */ /* 0x040fe20000000014 */
[--C-:B------:R-:W-:Y:S02]  /*7300*/  HADD2.F32 R63, -RZ, R64.reuse.H0_H0 ;  /* 0x20000040ff3f7230 */ /* 0x100fe40000004100 */
[C---:B------:R-:W-:Y:S01]  /*7310*/  FFMA R21, R39.reuse, R59, R21 ;  /* 0x0000003b27157223 */ /* 0x040fe20000000015 */
[----:B------:R-:W-:Y:S02]  /*7320*/  HADD2.F32 R64, -RZ, R64.H1_H1 ;  /* 0x30000040ff407230 */ /* 0x000fe40000004100 */
[C---:B------:R-:W-:Y:S01]  /*7330*/  FFMA R22, R39.reuse, R60, R22 ;  /* 0x0000003c27167223 */ /* 0x040fe20000000016 */
[C---:B------:R-:W-:Y:S01]  /*7340*/  FMUL R26, R38.reuse, R31 ;  /* 0x0000001f261a7220 */ /* 0x040fe20000400000 */
[C---:B------:R-:W-:Y:S01]  /*7350*/  FMUL R27, R38.reuse, R32 ;  /* 0x00000020261b7220 */ /* 0x040fe20000400000 */
[C---:B------:R-:W-:Y:S01]  /*7360*/  FFMA R23, R39.reuse, R61, R23 ;  /* 0x0000003d27177223 */ /* 0x040fe20000000017 */
[----:B------:R-:W-:Y:S01]  /*7370*/  FMUL R28, R38, R33 ;  /* 0x00000021261c7220 */ /* 0x000fe20000400000 */
[C---:B------:R-:W-:Y:S01]  /*7380*/  FFMA R24, R39.reuse, R62, R24 ;  /* 0x0000003e27187223 */ /* 0x040fe20000000018 */
[--C-:B------:R-:W-:Y:S02]  /*7390*/  HADD2.F32 R66, -RZ, R67.reuse.H0_H0 ;  /* 0x20000043ff427230 */ /* 0x100fe40000004100 */
[C---:B------:R-:W-:Y:S01]  /*73a0*/  FFMA R25, R39.reuse, R63, R25 ;  /* 0x0000003f27197223 */ /* 0x040fe20000000019 */
[----:B------:R-:W-:Y:S02]  /*73b0*/  HADD2.F32 R67, -RZ, R67.H1_H1 ;  /* 0x30000043ff437230 */ /* 0x000fe40000004100 */
[----:B------:R-:W-:Y:S01]  /*73c0*/  FFMA R26, R39, R64, R26 ;  /* 0x00000040271a7223 */ /* 0x000fe2000000001a */
[----:B------:R-:W-:Y:S01]  /*73d0*/  F2FP.SATFINITE.E4M3.F32.PACK_AB_MERGE_C R14, R15, R14, RZ ;  /* 0x0000000e0f0e723e */ /* 0x000fe200048070ff */
[----:B------:R-:W-:Y:S01]  /*73e0*/  FFMA R27, R39, R40, R27 ;  /* 0x00000028271b7223 */ /* 0x000fe2000000001b */
[----:B------:R-:W-:Y:S01]  /*73f0*/  F2FP.SATFINITE.E4M3.F32.PACK_AB_MERGE_C R18, R19, R18, RZ ;  /* 0x000000121312723e */ /* 0x000fe200048070ff */
[C---:B------:R-:W-:Y:S01]  /*7400*/  FFMA R28, R39.reuse, R65, R28 ;  /* 0x00000041271c7223 */ /* 0x040fe2000000001c */
[C---:B------:R-:W-:Y:S01]  /*7410*/  FFMA R29, R39.reuse, R66, R29 ;  /* 0x00000042271d7223 */ /* 0x040fe2000000001d */
[----:B------:R-:W-:Y:S01]  /*7420*/  FFMA R30, R39, R67, R30 ;  /* 0x00000043271e7223 */ /* 0x000fe2000000001e */
[----:B------:R-:W-:Y:S02]  /*7430*/  F2FP.SATFINITE.E4M3.F32.PACK_AB_MERGE_C R32, R5, R4, R86 ;  /* 0x000000040520723e */ /* 0x000fe40004807056 */
[----:B------:R-:W-:Y:S02]  /*7440*/  F2FP.SATFINITE.E4M3.F32.PACK_AB_MERGE_C R33, R9, R8, R10 ;  /* 0x000000080921723e */ /* 0x000fe4000480700a */
[----:B------:R-:W-:Y:S02]  /*7450*/  F2FP.SATFINITE.E4M3.F32.PACK_AB_MERGE_C R34, R13, R12, R14 ;  /* 0x0000000c0d22723e */ /* 0x000fe4000480700e */
[----:B------:R-:W-:Y:S02]  /*7460*/  F2FP.SATFINITE.E4M3.F32.PACK_AB_MERGE_C R35, R17, R16, R18 ;  /* 0x000000101123723e */ /* 0x000fe40004807012 */
[----:B------:R-:W-:Y:S02]  /*7470*/  F2FP.SATFINITE.E4M3.F32.PACK_AB_MERGE_C R3, R6, R3, RZ ;  /* 0x000000030603723e */ /* 0x000fe400048070ff */
[----:B------:R-:W-:Y:S01]  /*7480*/  F2FP.SATFINITE.E4M3.F32.PACK_AB_MERGE_C R5, R22, R21, RZ ;  /* 0x000000151605723e */ /* 0x000fe200048070ff */
[----:B------:R1:W-:Y:S01]  /*7490*/  STS.128 [R78+UR44+0x1400], R32 ;  /* 0x001400204e007988 */ /* 0x0003e20008000c2c */
[----:B------:R-:W-:Y:S02]  /*74a0*/  F2FP.SATFINITE.E4M3.F32.PACK_AB_MERGE_C R6, R26, R25, RZ ;  /* 0x000000191a06723e */ /* 0x000fe400048070ff */
[----:B------:R-:W-:Y:S02]  /*74b0*/  F2FP.SATFINITE.E4M3.F32.PACK_AB_MERGE_C R29, R30, R29, RZ ;  /* 0x0000001d1e1d723e */ /* 0x000fe400048070ff */
[----:B------:R-:W-:Y:S02]  /*74c0*/  F2FP.SATFINITE.E4M3.F32.PACK_AB_MERGE_C R5, R20, R7, R5 ;  /* 0x000000071405723e */ /* 0x000fe40004807005 */
[----:B------:R-:W-:Y:S02]  /*74d0*/  F2FP.SATFINITE.E4M3.F32.PACK_AB_MERGE_C R4, R2, R0, R3 ;  /* 0x000000000204723e */ /* 0x000fe40004807003 */
[----:B------:R-:W-:Y:S02]  /*74e0*/  F2FP.SATFINITE.E4M3.F32.PACK_AB_MERGE_C R6, R24, R23, R6 ;  /* 0x000000171806723e */ /* 0x000fe40004807006 */
[----:B------:R-:W-:Y:S05]  /*74f0*/  F2FP.SATFINITE.E4M3.F32.PACK_AB_MERGE_C R7, R28, R27, R29 ;  /* 0x0000001b1c07723e */ /* 0x000fea000480701d */
[----:B------:R1:W-:Y:S01]  /*7500*/  STS.128 [R77+0x1010], R4 ;  /* 0x001010044d007388 */ /* 0x0003e20000000c00 */
[----:B------:R-:W-:Y:S01]  /*7510*/  @!PT LDS RZ, [RZ] ;  /* 0x00000000fffff984 */ /* 0x000fe20000000800 */
[----:B------:R-:W-:Y:S01]  /*7520*/  @!PT LDS RZ, [RZ] ;  /* 0x00000000fffff984 */ /* 0x000fe20000000800 */
[----:B------:R-:W-:Y:S01]  /*7530*/  @!PT LDS RZ, [RZ] ;  /* 0x00000000fffff984 */ /* 0x000fe20000000800 */
[----:B------:R-:W-:Y:S01]  /*7540*/  @!PT LDS RZ, [RZ] ;  /* 0x00000000fffff984 */ /* 0x000fe20000000800 */
[----:B------:R3:W-:Y:S07]  /*7550*/  MEMBAR.ALL.CTA ;  /* 0x0000000000007992 */ /* 0x0007ee0000008000 */
[----:B---3--:R-:W3:Y:S02]  /*7560*/  FENCE.VIEW.ASYNC.S ;  /* 0x00000000000073c6 */ /* 0x008ee40000000000 */
[----:B---3--:R-:W-:Y:S06]  /*7570*/  BAR.SYNC.DEFER_BLOCKING 0x1, 0x80 ;  /* 0x0042000000007b1d */ /* 0x008fec0000010000 */
[----:B------:R-:W-:Y:S05]  /*7580*/  @P0 BRA `(.L_x_124) ;  /* 0x0000000000300947 */ /* 0x000fea0003800000 */
[----:B------:R-:W-:Y:S02]  /*7590*/  UIADD3 UR4, UPT, UPT, UR44, 0x1400, URZ ;  /* 0x000014002c047890 */ /* 0x000fe4000fffe0ff */
[----:B------:R-:W-:Y:S02]  /*75a0*/  USHF.L.U32 UR9, UR45, 0x6, URZ ;  /* 0x000000062d097899 */ /* 0x000fe400080006ff */
[----:B------:R-:W-:Y:S02]  /*75b0*/  USHF.L.U32 UR10, UR46, 0x6, URZ ;  /* 0x000000062e0a7899 */ /* 0x000fe400080006ff */
[----:B------:R-:W-:Y:S01]  /*75c0*/  MOV R85, UR4 ;  /* 0x0000000400557c02 */ /* 0x000fe20008000f00 */
[----:B------:R-:W-:Y:S01]  /*75d0*/  UIADD3 UR4, UP0, UPT, UR62, 0x680, URZ ;  /* 0x000006803e047890 */ /* 0x000fe2000ff1e0ff */
[----:B------:R-:W-:Y:S02]  /*75e0*/  UMOV UR11, UR36 ;  /* 0x00000024000b7c82 */ /* 0x000fe40008000000 */
[----:B------:R-:W-:Y:S01]  /*75f0*/  R2UR UR8, R85 ;  /* 0x00000000550872ca */ /* 0x000fe200000e0000 */
[----:B------:R-:W-:Y:S11]  /*7600*/  UIADD3.X UR5, UPT, UPT, URZ, UR63, URZ, UP0, !UPT ;  /* 0x0000003fff057290 */ /* 0x000ff600087fe4ff */
[----:B------:R-:W-:Y:S01]  /*7610*/  @!UPT UIADD3 URZ, UPT, UPT, URZ, URZ, URZ ;  /* 0x000000fffffff290 */ /* 0x000fe2000fffe0ff */
[----:B------:R3:W-:Y:S01]  /*7620*/  UTMASTG.3D [UR8], [UR4] ;  /* 0x00000008040073b5 */ /* 0x0007e20008010000 */
[----:B------:R0:W-:Y:S01]  /*7630*/  UTMACMDFLUSH ;  /* 0x00000000000079b7 */ /* 0x0001e20000000000 */
[----:B---3--:R-:W-:Y:S04]  /*7640*/  DEPBAR.LE SB0, 0x0 ;  /* 0x000080000000791a */ /* 0x008fe80000000000 */
.L_x_124:
[----:B------:R-:W-:Y:S05]  /*7650*/  BSYNC.RECONVERGENT B0 ;  /* 0x0000000000007941 */ /* 0x000fea0003800200 */
.L_x_123:
[----:B------:R-:W-:Y:S01]  /*7660*/  BAR.SYNC.DEFER_BLOCKING 0x1, 0x80 ;  /* 0x0042000000007b1d */ /* 0x000fe20000010000 */
[----:B------:R-:W-:Y:S01]  /*7670*/  ISETP.NE.AND P0, PT, R81, 0x2, PT ;  /* 0x000000025100780c */ /* 0x000fe20003f05270 */
[----:B------:R-:W-:Y:S01]  /*7680*/  UISETP.NE.AND UP0, UPT, UR47, URZ, UPT ;  /* 0x000000ff2f00728c */ /* 0x000fe2000bf05270 */
[----:B------:R-:W-:Y:S01]  /*7690*/  ISETP.NE.AND P1, PT, R36, 0x4, PT ;  /* 0x000000042400780c */ /* 0x000fe20003f25270 */
[----:B------:R-:W-:Y:S01]  /*76a0*/  UIADD3 UR45, UPT, UPT, UR37, UR57, URZ ;  /* 0x00000039252d7290 */ /* 0x000fe2000fffe0ff */
[----:B------:R-:W-:Y:S01]  /*76b0*/  SEL R2, RZ, 0x1, P0 ;  /* 0x00000001ff027807 */ /* 0x000fe20000000000 */
[----:B------:R-:W-:Y:S01]  /*76c0*/  UIADD3 UR46, UPT, UPT, UR38, UR60, URZ ;  /* 0x0000003c262e7290 */ /* 0x000fe2000fffe0ff */
[----:B------:R-:W-:Y:S02]  /*76d0*/  SEL R0, RZ, 0x1, P1 ;  /* 0x00000001ff007807 */ /* 0x000fe40000800000 */
[----:B------:R-:W-:Y:S02]  /*76e0*/  LOP3.LUT R83, R83, R2, RZ, 0x3c, !PT ;  /* 0x0000000253537212 */ /* 0x000fe400078e3cff */
[----:B------:R-:W-:Y:S02]  /*76f0*/  LOP3.LUT R84, R84, R0, RZ, 0x3c, !PT ;  /* 0x0000000054547212 */ /* 0x000fe400078e3cff */
[----:B------:R-:W-:Y:S02]  /*7700*/  SEL R81, R81, RZ, P0 ;  /* 0x000000ff51517207 */ /* 0x000fe40000000000 */
[----:B------:R-:W-:Y:S01]  /*7710*/  SEL R36, R36, RZ, P1 ;  /* 0x000000ff24247207 */ /* 0x000fe20000800000 */
[----:B------:R-:W-:Y:S01]  /*7720*/  UMOV UR36, UR51 ;  /* 0x0000003300247c82 */ /* 0x000fe20008000000 */
[----:B------:R-:W-:Y:S05]  /*7730*/  BRA.U UP0, `(.L_x_125) ;  /* 0xffffffe5002c7547 */ /* 0x000fea000b83ffff */
[----:B------:R-:W-:Y:S05]  /*7740*/  EXIT ;  /* 0x000000000000794d */ /* 0x000fea0003800000 */
.L_x_25:
[----:B---3--:R3:W4:Y:S02]  /*7750*/  SYNCS.PHASECHK.TRANS64.TRYWAIT P0, [R0+URZ+0x240], R2 ;  /* 0x00024002000075a7 */ /* 0x00872400080011ff */
[----:B----4-:R-:W-:Y:S05]  /*7760*/  @!P0 NANOSLEEP.SYNCS 0x989680 ;  /* 0x009896800000895d */ /* 0x010fea0003900000 */
[----:B------:R-:W4:Y:S02]  /*7770*/  @!P0 SYNCS.PHASECHK.TRANS64 P0, [R0+URZ+0x240], R2 ;  /* 0x00024002000085a7 */ /* 0x000f2400080010ff */
[----:B----4-:R-:W-:Y:S05]  /*7780*/  @!P0 BRA `(.L_x_25) ;  /* 0xfffffffc00f08947 */ /* 0x010fea000383ffff */
[----:B------:R-:W-:Y:S05]  /*7790*/  BRA `(.L_x_126) ;  /* 0xffffffa000d47947 */ /* 0x000fea000383ffff */
.L_x_28:
[----:B--2---:R-:W-:-:S07]  /*77a0*/  MOV R0, UR33 ;  /* 0x0000002100007c02 */ /* 0x004fce0008000f00 */
.L_x_127:
[----:B--2---:R2:W3:Y:S02]  /*77b0*/  SYNCS.PHASECHK.TRANS64.TRYWAIT P0, [R0+URZ+0xd8], R3 ;  /* 0x0000d803000075a7 */ /* 0x0044e400080011ff */
[----:B---3--:R-:W-:Y:S05]  /*77c0*/  @!P0 NANOSLEEP.SYNCS 0x989680 ;  /* 0x009896800000895d */ /* 0x008fea0003900000 */
[----:B------:R-:W3:Y:S02]  /*77d0*/  @!P0 SYNCS.PHASECHK.TRANS64 P0, [R0+URZ+0xd8], R3 ;  /* 0x0000d803000085a7 */ /* 0x000ee400080010ff */
[----:B---3--:R-:W-:Y:S05]  /*77e0*/  @!P0 BRA `(.L_x_127) ;  /* 0xfffffffc00f08947 */ /* 0x008fea000383ffff */
[----:B------:R-:W-:Y:S05]  /*77f0*/  BRA `(.L_x_27) ;  /* 0xffffffa4001c7947 */ /* 0x000fea000383ffff */
.L_x_35:
[----:B-1----:R-:W-:-:S07]  /*7800*/  MOV R0, UR17 ;  /* 0x0000001100007c02 */ /* 0x002fce0008000f00 */
.L_x_128:
[----:B-1----:R1:W2:Y:S02]  /*7810*/  SYNCS.PHASECHK.TRANS64.TRYWAIT P0, [R0+URZ+0xd8], R3 ;  /* 0x0000d803000075a7 */ /* 0x0022a400080011ff */
[----:B--2---:R-:W-:Y:S05]  /*7820*/  @!P0 NANOSLEEP.SYNCS 0x989680 ;  /* 0x009896800000895d */ /* 0x004fea0003900000 */
[----:B------:R-:W2:Y:S02]  /*7830*/  @!P0 SYNCS.PHASECHK.TRANS64 P0, [R0+URZ+0xd8], R3 ;  /* 0x0000d803000085a7 */ /* 0x000ea400080010ff */
[----:B--2---:R-:W-:Y:S05]  /*7840*/  @!P0 BRA `(.L_x_128) ;  /* 0xfffffffc00f08947 */ /* 0x004fea000383ffff */
[----:B------:R-:W-:Y:S05]  /*7850*/  BRA `(.L_x_34) ;  /* 0xffffffa400d87947 */ /* 0x000fea000383ffff */
.L_x_40:
[----:B-1----:R1:W2:Y:S02]  /*7860*/  SYNCS.PHASECHK.TRANS64.TRYWAIT P0, [R3+URZ+0x1d0], R0 ;  /* 0x0001d000030075a7 */ /* 0x0022a400080011ff */
[----:B--2---:R-:W-:Y:S05]  /*7870*/  @!P0 NANOSLEEP.SYNCS 0x989680 ;  /* 0x009896800000895d */ /* 0x004fea0003900000 */
[----:B------:R-:W2:Y:S02]  /*7880*/  @!P0 SYNCS.PHASECHK.TRANS64 P0, [R3+URZ+0x1d0], R0 ;  /* 0x0001d000030085a7 */ /* 0x000ea400080010ff */
[----:B--2---:R-:W-:Y:S05]  /*7890*/  @!P0 BRA `(.L_x_40) ;  /* 0xfffffffc00f08947 */ /* 0x004fea000383ffff */
[----:B------:R-:W-:Y:S05]  /*78a0*/  BRA `(.L_x_129) ;  /* 0xffffffa8007c7947 */ /* 0x000fea000383ffff */
.L_x_44:
[----:B------:R-:W-:-:S07]  /*78b0*/  MOV R0, UR4 ;  /* 0x0000000400007c02 */ /* 0x000fce0008000f00 */
.L_x_130:
[----:B-1----:R1:W2:Y:S02]  /*78c0*/  SYNCS.PHASECHK.TRANS64.TRYWAIT P0, [R0+URZ], R2 ;  /* 0x00000002000075a7 */ /* 0x0022a400080011ff */
[----:B--2---:R-:W-:Y:S05]  /*78d0*/  @!P0 NANOSLEEP.SYNCS 0x989680 ;  /* 0x009896800000895d */ /* 0x004fea0003900000 */
[----:B------:R-:W2:Y:S02]  /*78e0*/  @!P0 SYNCS.PHASECHK.TRANS64 P0, [R0+URZ], R2 ;  /* 0x00000002000085a7 */ /* 0x000ea400080010ff */
[----:B--2---:R-:W-:Y:S05]  /*78f0*/  @!P0 BRA `(.L_x_130) ;  /* 0xfffffffc00f08947 */ /* 0x004fea000383ffff */
[----:B------:R-:W-:Y:S05]  /*7900*/  BRA `(.L_x_131) ;  /* 0xffffffb000207947 */ /* 0x000fea000383ffff */
.L_x_45:
[----:B------:R-:W-:-:S07]  /*7910*/  MOV R0, UR5 ;  /* 0x0000000500007c02 */ /* 0x000fce0008000f00 */
.L_x_132:
[----:B-1----:R1:W2:Y:S02]  /*7920*/  SYNCS.PHASECHK.TRANS64.TRYWAIT P0, [R0+URZ], R3 ;  /* 0x00000003000075a7 */ /* 0x0022a400080011ff */
[----:B--2---:R-:W-:Y:S05]  /*7930*/  @!P0 NANOSLEEP.SYNCS 0x989680 ;  /* 0x009896800000895d */ /* 0x004fea0003900000 */
[----:B------:R-:W2:Y:S02]  /*7940*/  @!P0 SYNCS.PHASECHK.TRANS64 P0, [R0+URZ], R3 ;  /* 0x00000003000085a7 */ /* 0x000ea400080010ff */
[----:B--2---:R-:W-:Y:S05]  /*7950*/  @!P0 BRA `(.L_x_132) ;  /* 0xfffffffc00f08947 */ /* 0x004fea000383ffff */
[----:B------:R-:W-:Y:S05]  /*7960*/  BRA `(.L_x_133) ;  /* 0xffffffb0002c7947 */ /* 0x000fea000383ffff */
.L_x_46:
[----:B------:R-:W-:-:S07]  /*7970*/  MOV R0, UR5 ;  /* 0x0000000500007c02 */ /* 0x000fce0008000f00 */
.L_x_134:
[----:B-1----:R1:W2:Y:S02]  /*7980*/  SYNCS.PHASECHK.TRANS64.TRYWAIT P0, [R0+URZ], R3 ;  /* 0x00000003000075a7 */ /* 0x0022a400080011ff */
[----:B--2---:R-:W-:Y:S05]  /*7990*/  @!P0 NANOSLEEP.SYNCS 0x989680 ;  /* 0x009896800000895d */ /* 0x004fea0003900000 */
[----:B------:R-:W2:Y:S02]  /*79a0*/  @!P0 SYNCS.PHASECHK.TRANS64 P0, [R0+URZ], R3 ;  /* 0x00000003000085a7 */ /* 0x000ea400080010ff */
[----:B--2---:R-:W-:Y:S05]  /*79b0*/  @!P0 BRA `(.L_x_134) ;  /* 0xfffffffc00f08947 */ /* 0x004fea000383ffff */
[----:B------:R-:W-:Y:S05]  /*79c0*/  BRA `(.L_x_135) ;  /* 0xffffffb000387947 */ /* 0x000fea000383ffff */
.L_x_47:
[----:B------:R-:W-:-:S07]  /*79d0*/  MOV R0, UR5 ;  /* 0x0000000500007c02 */ /* 0x000fce0008000f00 */
.L_x_136:
[----:B-1----:R1:W2:Y:S02]  /*79e0*/  SYNCS.PHASECHK.TRANS64.TRYWAIT P0, [R0+URZ], R3 ;  /* 0x00000003000075a7 */ /* 0x0022a400080011ff */
[----:B--2---:R-:W-:Y:S05]  /*79f0*/  @!P0 NANOSLEEP.SYNCS 0x989680 ;  /* 0x009896800000895d */ /* 0x004fea0003900000 */
[----:B------:R-:W2:Y:S02]  /*7a00*/  @!P0 SYNCS.PHASECHK.TRANS64 P0, [R0+URZ], R3 ;  /* 0x00000003000085a7 */ /* 0x000ea400080010ff */
[----:B--2---:R-:W-:Y:S05]  /*7a10*/  @!P0 BRA `(.L_x_136) ;  /* 0xfffffffc00f08947 */ /* 0x004fea000383ffff */
[----:B------:R-:W-:Y:S05]  /*7a20*/  BRA `(.L_x_137) ;  /* 0xffffffb000447947 */ /* 0x000fea000383ffff */
.L_x_48:
[----:B------:R-:W-:-:S07]  /*7a30*/  MOV R0, UR5 ;  /* 0x0000000500007c02 */ /* 0x000fce0008000f00 */
.L_x_138:
[----:B-1----:R1:W2:Y:S02]  /*7a40*/  SYNCS.PHASECHK.TRANS64.TRYWAIT P0, [R0+URZ], R3 ;  /* 0x00000003000075a7 */ /* 0x0022a400080011ff */
[----:B--2---:R-:W-:Y:S05]  /*7a50*/  @!P0 NANOSLEEP.SYNCS 0x989680 ;  /* 0x009896800000895d */ /* 0x004fea0003900000 */
[----:B------:R-:W2:Y:S02]  /*7a60*/  @!P0 SYNCS.PHASECHK.TRANS64 P0, [R0+URZ], R3 ;  /* 0x00000003000085a7 */ /* 0x000ea400080010ff */
[----:B--2---:R-:W-:Y:S05]  /*7a70*/  @!P0 BRA `(.L_x_138) ;  /* 0xfffffffc00f08947 */ /* 0x004fea000383ffff */
[----:B------:R-:W-:Y:S05]  /*7a80*/  BRA `(.L_x_139) ;  /* 0xffffffb000507947 */ /* 0x000fea000383ffff */
.L_x_49:
[----:B------:R-:W-:-:S07]  /*7a90*/  MOV R0, UR5 ;  /* 0x0000000500007c02 */ /* 0x000fce0008000f00 */
.L_x_140:
[----:B-1----:R1:W2:Y:S02]  /*7aa0*/  SYNCS.PHASECHK.TRANS64.TRYWAIT P0, [R0+URZ], R3 ;  /* 0x00000003000075a7 */ /* 0x0022a400080011ff */
[----:B--2---:R-:W-:Y:S05]  /*7ab0*/  @!P0 NANOSLEEP.SYNCS 0x989680 ;  /* 0x009896800000895d */ /* 0x004fea0003900000 */
[----:B------:R-:W2:Y:S02]  /*7ac0*/  @!P0 SYNCS.PHASECHK.TRANS64 P0, [R0+URZ], R3 ;  /* 0x00000003000085a7 */ /* 0x000ea400080010ff */
[----:B--2---:R-:W-:Y:S05]  /*7ad0*/  @!P0 BRA `(.L_x_140) ;  /* 0xfffffffc00f08947 */ /* 0x004fea000383ffff */
[----:B------:R-:W-:Y:S05]  /*7ae0*/  BRA `(.L_x_141) ;  /* 0xffffffb0005c7947 */ /* 0x000fea000383ffff */
.L_x_50:
[----:B------:R-:W-:-:S07]  /*7af0*/  MOV R0, UR5 ;  /* 0x0000000500007c02 */ /* 0x000fce0008000f00 */
.L_x_142:
[----:B-1----:R1:W2:Y:S02]  /*7b00*/  SYNCS.PHASECHK.TRANS64.TRYWAIT P0, [R0+URZ], R3 ;  /* 0x00000003000075a7 */ /* 0x0022a400080011ff */
[----:B--2---:R-:W-:Y:S05]  /*7b10*/  @!P0 NANOSLEEP.SYNCS 0x989680 ;  /* 0x009896800000895d */ /* 0x004fea0003900000 */
[----:B------:R-:W2:Y:S02]  /*7b20*/  @!P0 SYNCS.PHASECHK.TRANS64 P0, [R0+URZ], R3 ;  /* 0x00000003000085a7 */ /* 0x000ea400080010ff */
[----:B--2---:R-:W-:Y:S05]  /*7b30*/  @!P0 BRA `(.L_x_142) ;  /* 0xfffffffc00f08947 */ /* 0x004fea000383ffff */
[----:B------:R-:W-:Y:S05]  /*7b40*/  BRA `(.L_x_143) ;  /* 0xffffffb000687947 */ /* 0x000fea000383ffff */
.L_x_51:
[----:B------:R-:W-:-:S07]  /*7b50*/  MOV R0, UR5 ;  /* 0x0000000500007c02 */ /* 0x000fce0008000f00 */
.L_x_144:
[----:B-1----:R1:W2:Y:S02]  /*7b60*/  SYNCS.PHASECHK.TRANS64.TRYWAIT P0, [R0+URZ], R3 ;  /* 0x00000003000075a7 */ /* 0x0022a400080011ff */
[----:B--2---:R-:W-:Y:S05]  /*7b70*/  @!P0 NANOSLEEP.SYNCS 0x989680 ;  /* 0x009896800000895d */ /* 0x004fea0003900000 */
[----:B------:R-:W2:Y:S02]  /*7b80*/  @!P0 SYNCS.PHASECHK.TRANS64 P0, [R0+URZ], R3 ;  /* 0x00000003000085a7 */ /* 0x000ea400080010ff */
[----:B--2---:R-:W-:Y:S05]  /*7b90*/  @!P0 BRA `(.L_x_144) ;  /* 0xfffffffc00f08947 */ /* 0x004fea000383ffff */
[----:B------:R-:W-:Y:S05]  /*7ba0*/  BRA `(.L_x_145) ;  /* 0xffffffb000747947 */ /* 0x000fea000383ffff */
.L_x_52:
[----:B------:R-:W-:-:S07]  /*7bb0*/  MOV R0, UR5 ;  /* 0x0000000500007c02 */ /* 0x000fce0008000f00 */
.L_x_146:
[----:B-1----:R1:W2:Y:S02]  /*7bc0*/  SYNCS.PHASECHK.TRANS64.TRYWAIT P0, [R0+URZ], R3 ;  /* 0x00000003000075a7 */ /* 0x0022a400080011ff */
[----:B--2---:R-:W-:Y:S05]  /*7bd0*/  @!P0 NANOSLEEP.SYNCS 0x989680 ;  /* 0x009896800000895d */ /* 0x004fea0003900000 */
[----:B------:R-:W2:Y:S02]  /*7be0*/  @!P0 SYNCS.PHASECHK.TRANS64 P0, [R0+URZ], R3 ;  /* 0x00000003000085a7 */ /* 0x000ea400080010ff */
[----:B--2---:R-:W-:Y:S05]  /*7bf0*/  @!P0 BRA `(.L_x_146) ;  /* 0xfffffffc00f08947 */ /* 0x004fea000383ffff */
[----:B------:R-:W-:Y:S05]  /*7c00*/  BRA `(.L_x_147) ;  /* 0xffffffb000807947 */ /* 0x000fea000383ffff */
.L_x_53:
[----:B------:R-:W-:-:S07]  /*7c10*/  MOV R0, UR5 ;  /* 0x0000000500007c02 */ /* 0x000fce0008000f00 */
.L_x_148:
[----:B-1----:R1:W2:Y:S02]  /*7c20*/  SYNCS.PHASECHK.TRANS64.TRYWAIT P0, [R0+URZ], R3 ;  /* 0x00000003000075a7 */ /* 0x0022a400080011ff */
[----:B--2---:R-:W-:Y:S05]  /*7c30*/  @!P0 NANOSLEEP.SYNCS 0x989680 ;  /* 0x009896800000895d */ /* 0x004fea0003900000 */
[----:B------:R-:W2:Y:S02]  /*7c40*/  @!P0 SYNCS.PHASECHK.TRANS64 P0, [R0+URZ], R3 ;  /* 0x00000003000085a7 */ /* 0x000ea400080010ff */
[----:B--2---:R-:W-:Y:S05]  /*7c50*/  @!P0 BRA `(.L_x_148) ;  /* 0xfffffffc00f08947 */ /* 0x004fea000383ffff */
[----:B------:R-:W-:Y:S05]  /*7c60*/  BRA `(.L_x_149) ;  /* 0xffffffb0008c7947 */ /* 0x000fea000383ffff */
.L_x_54:
[----:B------:R-:W-:-:S07]  /*7c70*/  MOV R0, UR5 ;  /* 0x0000000500007c02 */ /* 0x000fce0008000f00 */
.L_x_150:
[----:B-1----:R1:W2:Y:S02]  /*7c80*/  SYNCS.PHASECHK.TRANS64.TRYWAIT P0, [R0+URZ], R3 ;  /* 0x00000003000075a7 */ /* 0x0022a400080011ff */
[----:B--2---:R-:W-:Y:S05]  /*7c90*/  @!P0 NANOSLEEP.SYNCS 0x989680 ;  /* 0x009896800000895d */ /* 0x004fea0003900000 */
[----:B------:R-:W2:Y:S02]  /*7ca0*/  @!P0 SYNCS.PHASECHK.TRANS64 P0, [R0+URZ], R3 ;  /* 0x00000003000085a7 */ /* 0x000ea400080010ff */
[----:B--2---:R-:W-:Y:S05]  /*7cb0*/  @!P0 BRA `(.L_x_150) ;  /* 0xfffffffc00f08947 */ /* 0x004fea000383ffff */
[----:B------:R-:W-:Y:S05]  /*7cc0*/  BRA `(.L_x_151) ;  /* 0xffffffb000987947 */ /* 0x000fea000383ffff */
.L_x_55:
[----:B------:R-:W-:-:S07]  /*7cd0*/  MOV R0, UR5 ;  /* 0x0000000500007c02 */ /* 0x000fce0008000f00 */
.L_x_152:
[----:B-1----:R1:W2:Y:S02]  /*7ce0*/  SYNCS.PHASECHK.TRANS64.TRYWAIT P0, [R0+URZ], R3 ;  /* 0x00000003000075a7 */ /* 0x0022a400080011ff */
[----:B--2---:R-:W-:Y:S05]  /*7cf0*/  @!P0 NANOSLEEP.SYNCS 0x989680 ;  /* 0x009896800000895d */ /* 0x004fea0003900000 */
[----:B------:R-:W2:Y:S02]  /*7d00*/  @!P0 SYNCS.PHASECHK.TRANS64 P0, [R0+URZ], R3 ;  /* 0x00000003000085a7 */ /* 0x000ea400080010ff */
[----:B--2---:R-:W-:Y:S05]  /*7d10*/  @!P0 BRA `(.L_x_152) ;  /* 0xfffffffc00f08947 */ /* 0x004fea000383ffff */
[----:B------:R-:W-:Y:S05]  /*7d20*/  BRA `(.L_x_153) ;  /* 0xffffffb000a47947 */ /* 0x000fea000383ffff */
.L_x_56:
[----:B------:R-:W-:-:S07]  /*7d30*/  MOV R0, UR5 ;  /* 0x0000000500007c02 */ /* 0x000fce0008000f00 */
.L_x_154:
[----:B-1----:R1:W2:Y:S02]  /*7d40*/  SYNCS.PHASECHK.TRANS64.TRYWAIT P0, [R0+URZ], R3 ;  /* 0x00000003000075a7 */ /* 0x0022a400080011ff */
[----:B--2---:R-:W-:Y:S05]  /*7d50*/  @!P0 NANOSLEEP.SYNCS 0x989680 ;  /* 0x009896800000895d */ /* 0x004fea0003900000 */
[----:B------:R-:W2:Y:S02]  /*7d60*/  @!P0 SYNCS.PHASECHK.TRANS64 P0, [R0+URZ], R3 ;  /* 0x00000003000085a7 */ /* 0x000ea400080010ff */
[----:B--2---:R-:W-:Y:S05]  /*7d70*/  @!P0 BRA `(.L_x_154) ;  /* 0xfffffffc00f08947 */ /* 0x004fea000383ffff */
[----:B------:R-:W-:Y:S05]  /*7d80*/  BRA `(.L_x_155) ;  /* 0xffffffb000b07947 */ /* 0x000fea000383ffff */
.L_x_57:
[----:B------:R-:W-:-:S07]  /*7d90*/  MOV R0, UR5 ;  /* 0x0000000500007c02 */ /* 0x000fce0008000f00 */
.L_x_156:
[----:B-1----:R1:W2:Y:S02]  /*7da0*/  SYNCS.PHASECHK.TRANS64.TRYWAIT P0, [R0+URZ], R3 ;  /* 0x00000003000075a7 */ /* 0x0022a400080011ff */
[----:B--2---:R-:W-:Y:S05]  /*7db0*/  @!P0 NANOSLEEP.SYNCS 0x989680 ;  /* 0x009896800000895d */ /* 0x004fea0003900000 */
[----:B------:R-:W2:Y:S02]  /*7dc0*/  @!P0 SYNCS.PHASECHK.TRANS64 P0, [R0+URZ], R3 ;  /* 0x00000003000085a7 */ /* 0x000ea400080010ff */
[----:B--2---:R-:W-:Y:S05]  /*7dd0*/  @!P0 BRA `(.L_x_156) ;  /* 0xfffffffc00f08947 */ /* 0x004fea000383ffff */
[----:B------:R-:W-:Y:S05]  /*7de0*/  BRA `(.L_x_157) ;  /* 0xffffffb000bc7947 */ /* 0x000fea000383ffff */
.L_x_58:
[----:B------:R-:W-:-:S07]  /*7df0*/  MOV R0, UR5 ;  /* 0x0000000500007c02 */ /* 0x000fce0008000f00 */
.L_x_158:
[----:B-1----:R1:W2:Y:S02]  /*7e00*/  SYNCS.PHASECHK.TRANS64.TRYWAIT P0, [R0+URZ], R3 ;  /* 0x00000003000075a7 */ /* 0x0022a400080011ff */
[----:B--2---:R-:W-:Y:S05]  /*7e10*/  @!P0 NANOSLEEP.SYNCS 0x989680 ;  /* 0x009896800000895d */ /* 0x004fea0003900000 */
[----:B------:R-:W2:Y:S02]  /*7e20*/  @!P0 SYNCS.PHASECHK.TRANS64 P0, [R0+URZ], R3 ;  /* 0x00000003000085a7 */ /* 0x000ea400080010ff */
[----:B--2---:R-:W-:Y:S05]  /*7e30*/  @!P0 BRA `(.L_x_158) ;  /* 0xfffffffc00f08947 */ /* 0x004fea000383ffff */
[----:B------:R-:W-:Y:S05]  /*7e40*/  BRA `(.L_x_159) ;  /* 0xffffffb000c87947 */ /* 0x000fea000383ffff */
.L_x_59:
[----:B------:R-:W-:-:S07]  /*7e50*/  MOV R0, UR5 ;  /* 0x0000000500007c02 */ /* 0x000fce0008000f00 */
.L_x_160:
[----:B-1----:R1:W2:Y:S02]  /*7e60*/  SYNCS.PHASECHK.TRANS64.TRYWAIT P0, [R0+URZ], R3 ;  /* 0x00000003000075a7 */ /* 0x0022a400080011ff */
[----:B--2---:R-:W-:Y:S05]  /*7e70*/  @!P0 NANOSLEEP.SYNCS 0x989680 ;  /* 0x009896800000895d */ /* 0x004fea0003900000 */
[----:B------:R-:W2:Y:S02]  /*7e80*/  @!P0 SYNCS.PHASECHK.TRANS64 P0, [R0+URZ], R3 ;  /* 0x00000003000085a7 */ /* 0x000ea400080010ff */
[----:B--2---:R-:W-:Y:S05]  /*7e90*/  @!P0 BRA `(.L_x_160) ;  /* 0xfffffffc00f08947 */ /* 0x004fea000383ffff */
[----:B------:R-:W-:Y:S05]  /*7ea0*/  BRA `(.L_x_161) ;  /* 0xffffffb000d47947 */ /* 0x000fea000383ffff */
.L_x_60:
[----:B------:R-:W-:-:S07]  /*7eb0*/  MOV R0, UR5 ;  /* 0x0000000500007c02 */ /* 0x000fce0008000f00 */
.L_x_162:
[----:B-1----:R1:W2:Y:S02]  /*7ec0*/  SYNCS.PHASECHK.TRANS64.TRYWAIT P0, [R0+URZ], R3 ;  /* 0x00000003000075a7 */ /* 0x0022a400080011ff */
[----:B--2---:R-:W-:Y:S05]  /*7ed0*/  @!P0 NANOSLEEP.SYNCS 0x989680 ;  /* 0x009896800000895d */ /* 0x004fea0003900000 */
[----:B------:R-:W2:Y:S02]  /*7ee0*/  @!P0 SYNCS.PHASECHK.TRANS64 P0, [R0+URZ], R3 ;  /* 0x00000003000085a7 */ /* 0x000ea400080010ff */
[----:B--2---:R-:W-:Y:S05]  /*7ef0*/  @!P0 BRA `(.L_x_162) ;  /* 0xfffffffc00f08947 */ /* 0x004fea000383ffff */
[----:B------:R-:W-:Y:S05]  /*7f00*/  BRA `(.L_x_163) ;  /* 0xffffffb000e07947 */ /* 0x000fea000383ffff */
.L_x_61:
[----:B------:R-:W-:-:S07]  /*7f10*/  MOV R0, UR5 ;  /* 0x0000000500007c02 */ /* 0x000fce0008000f00 */
.L_x_164:
[----:B-1----:R1:W2:Y:S02]  /*7f20*/  SYNCS.PHASECHK.TRANS64.TRYWAIT P0, [R0+URZ], R3 ;  /* 0x00000003000075a7 */ /* 0x0022a400080011ff */
[----:B--2---:R-:W-:Y:S05]  /*7f30*/  @!P0 NANOSLEEP.SYNCS 0x989680 ;  /* 0x009896800000895d */ /* 0x004fea0003900000 */
[----:B------:R-:W2:Y:S02]  /*7f40*/  @!P0 SYNCS.PHASECHK.TRANS64 P0, [R0+URZ], R3 ;  /* 0x00000003000085a7 */ /* 0x000ea400080010ff */
[----:B--2---:R-:W-:Y:S05]  /*7f50*/  @!P0 BRA `(.L_x_164) ;  /* 0xfffffffc00f08947 */ /* 0x004fea000383ffff */
[----:B------:R-:W-:Y:S05]  /*7f60*/  BRA `(.L_x_165) ;  /* 0xffffffb000ec7947 */ /* 0x000fea000383ffff */
.L_x_62:
[----:B------:R-:W-:-:S07]  /*7f70*/  MOV R0, UR5 ;  /* 0x0000000500007c02 */ /* 0x000fce0008000f00 */
.L_x_166:
[----:B-1----:R1:W2:Y:S02]  /*7f80*/  SYNCS.PHASECHK.TRANS64.TRYWAIT P0, [R0+URZ], R3 ;  /* 0x00000003000075a7 */ /* 0x0022a400080011ff */
[----:B--2---:R-:W-:Y:S05]  /*7f90*/  @!P0 NANOSLEEP.SYNCS 0x989680 ;  /* 0x009896800000895d */ /* 0x004fea0003900000 */
[----:B------:R-:W2:Y:S02]  /*7fa0*/  @!P0 SYNCS.PHASECHK.TRANS64 P0, [R0+URZ], R3 ;  /* 0x00000003000085a7 */ /* 0x000ea400080010ff */
[----:B--2---:R-:W-:Y:S05]  /*7fb0*/  @!P0 BRA `(.L_x_166) ;  /* 0xfffffffc00f08947 */ /* 0x004fea000383ffff */
[----:B------:R-:W-:Y:S05]  /*7fc0*/  BRA `(.L_x_167) ;  /* 0xffffffb000f87947 */ /* 0x000fea000383ffff */
.L_x_63:
[----:B------:R-:W-:-:S07]  /*7fd0*/  MOV R0, UR5 ;  /* 0x0000000500007c02 */ /* 0x000fce0008000f00 */
.L_x_168:
[----:B-1----:R1:W2:Y:S02]  /*7fe0*/  SYNCS.PHASECHK.TRANS64.TRYWAIT P0, [R0+URZ], R3 ;  /* 0x00000003000075a7 */ /* 0x0022a400080011ff */
[----:B--2---:R-:W-:Y:S05]  /*7ff0*/  @!P0 NANOSLEEP.SYNCS 0x989680 ;  /* 0x009896800000895d */ /* 0x004fea0003900000 */
[----:B------:R-:W2:Y:S02]  /*8000*/  @!P0 SYNCS.PHASECHK.TRANS64 P0, [R0+URZ], R3 ;  /* 0x00000003000085a7 */ /* 0x000ea400080010ff */
[----:B--2---:R-:W-:Y:S05]  /*8010*/  @!P0 BRA `(.L_x_168) ;  /* 0xfffffffc00f08947 */ /* 0x004fea000383ffff */
[----:B------:R-:W-:Y:S05]  /*8020*/  BRA `(.L_x_169) ;  /* 0xffffffb400047947 */ /* 0x000fea000383ffff */
.L_x_64:
[----:B------:R-:W-:-:S07]  /*8030*/  MOV R0, UR5 ;  /* 0x0000000500007c02 */ /* 0x000fce0008000f00 */
.L_x_170:
[----:B-1----:R1:W2:Y:S02]  /*8040*/  SYNCS.PHASECHK.TRANS64.TRYWAIT P0, [R0+URZ], R3 ;  /* 0x00000003000075a7 */ /* 0x0022a400080011ff */
[----:B--2---:R-:W-:Y:S05]  /*8050*/  @!P0 NANOSLEEP.SYNCS 0x989680 ;  /* 0x009896800000895d */ /* 0x004fea0003900000 */
[----:B------:R-:W2:Y:S02]  /*8060*/  @!P0 SYNCS.PHASECHK.TRANS64 P0, [R0+URZ], R3 ;  /* 0x00000003000085a7 */ /* 0x000ea400080010ff */
[----:B--2---:R-:W-:Y:S05]  /*8070*/  @!P0 BRA `(.L_x_170) ;  /* 0xfffffffc00f08947 */ /* 0x004fea000383ffff */
[----:B------:R-:W-:Y:S05]  /*8080*/  BRA `(.L_x_171) ;  /* 0xffffffb400107947 */ /* 0x000fea000383ffff */
.L_x_65:
[----:B------:R-:W-:-:S07]  /*8090*/  MOV R0, UR5 ;  /* 0x0000000500007c02 */ /* 0x000fce0008000f00 */
.L_x_172:
[----:B-1----:R1:W2:Y:S02]  /*80a0*/  SYNCS.PHASECHK.TRANS64.TRYWAIT P0, [R0+URZ], R3 ;  /* 0x00000003000075a7 */ /* 0x0022a400080011ff */
[----:B--2---:R-:W-:Y:S05]  /*80b0*/  @!P0 NANOSLEEP.SYNCS 0x989680 ;  /* 0x009896800000895d */ /* 0x004fea0003900000 */
[----:B------:R-:W2:Y:S02]  /*80c0*/  @!P0 SYNCS.PHASECHK.TRANS64 P0, [R0+URZ], R3 ;  /* 0x00000003000085a7 */ /* 0x000ea400080010ff */
[----:B--2---:R-:W-:Y:S05]  /*80d0*/  @!P0 BRA `(.L_x_172) ;  /* 0xfffffffc00f08947 */ /* 0x004fea000383ffff */
[----:B------:R-:W-:Y:S05]  /*80e0*/  BRA `(.L_x_173) ;  /* 0xffffffb4001c7947 */ /* 0x000fea000383ffff */
.L_x_66:
[----:B------:R-:W-:-:S07]  /*80f0*/  MOV R0, UR5 ;  /* 0x0000000500007c02 */ /* 0x000fce0008000f00 */
.L_x_174:
[----:B-1----:R1:W2:Y:S02]  /*8100*/  SYNCS.PHASECHK.TRANS64.TRYWAIT P0, [R0+URZ], R3 ;  /* 0x00000003000075a7 */ /* 0x0022a400080011ff */
[----:B--2---:R-:W-:Y:S05]  /*8110*/  @!P0 NANOSLEEP.SYNCS 0x989680 ;  /* 0x009896800000895d */ /* 0x004fea0003900000 */
[----:B------:R-:W2:Y:S02]  /*8120*/  @!P0 SYNCS.PHASECHK.TRANS64 P0, [R0+URZ], R3 ;  /* 0x00000003000085a7 */ /* 0x000ea400080010ff */
[----:B--2---:R-:W-:Y:S05]  /*8130*/  @!P0 BRA `(.L_x_174) ;  /* 0xfffffffc00f08947 */ /* 0x004fea000383ffff */
[----:B------:R-:W-:Y:S05]  /*8140*/  BRA `(.L_x_175) ;  /* 0xffffffb400287947 */ /* 0x000fea000383ffff */
.L_x_67:
[----:B------:R-:W-:-:S07]  /*8150*/  MOV R0, UR5 ;  /* 0x0000000500007c02 */ /* 0x000fce0008000f00 */
.L_x_176:
[----:B-1----:R1:W2:Y:S02]  /*8160*/  SYNCS.PHASECHK.TRANS64.TRYWAIT P0, [R0+URZ], R3 ;  /* 0x00000003000075a7 */ /* 0x0022a400080011ff */
[----:B--2---:R-:W-:Y:S05]  /*8170*/  @!P0 NANOSLEEP.SYNCS 0x989680 ;  /* 0x009896800000895d */ /* 0x004fea0003900000 */
[----:B------:R-:W2:Y:S02]  /*8180*/  @!P0 SYNCS.PHASECHK.TRANS64 P0, [R0+URZ], R3 ;  /* 0x00000003000085a7 */ /* 0x000ea400080010ff */
[----:B--2---:R-:W-:Y:S05]  /*8190*/  @!P0 BRA `(.L_x_176) ;  /* 0xfffffffc00f08947 */ /* 0x004fea000383ffff */
[----:B------:R-:W-:Y:S05]  /*81a0*/  BRA `(.L_x_177) ;  /* 0xffffffb400347947 */ /* 0x000fea000383ffff */
.L_x_68:
[----:B------:R-:W-:-:S07]  /*81b0*/  MOV R0, UR5 ;  /* 0x0000000500007c02 */ /* 0x000fce0008000f00 */
.L_x_178:
[----:B-1----:R1:W2:Y:S02]  /*81c0*/  SYNCS.PHASECHK.TRANS64.TRYWAIT P0, [R0+URZ], R3 ;  /* 0x00000003000075a7 */ /* 0x0022a400080011ff */
[----:B--2---:R-:W-:Y:S05]  /*81d0*/  @!P0 NANOSLEEP.SYNCS 0x989680 ;  /* 0x009896800000895d */ /* 0x004fea0003900000 */
[----:B------:R-:W2:Y:S02]  /*81e0*/  @!P0 SYNCS.PHASECHK.TRANS64 P0, [R0+URZ], R3 ;  /* 0x00000003000085a7 */ /* 0x000ea400080010ff */
[----:B--2---:R-:W-:Y:S05]  /*81f0*/  @!P0 BRA `(.L_x_178) ;  /* 0xfffffffc00f08947 */ /* 0x004fea000383ffff */
[----:B------:R-:W-:Y:S05]  /*8200*/  BRA `(.L_x_179) ;  /* 0xffffffb400407947 */ /* 0x000fea000383ffff */
.L_x_69:
[----:B------:R-:W-:-:S07]  /*8210*/  MOV R0, UR5 ;  /* 0x0000000500007c02 */ /* 0x000fce0008000f00 */
.L_x_180:
[----:B-1----:R1:W2:Y:S02]  /*8220*/  SYNCS.PHASECHK.TRANS64.TRYWAIT P0, [R0+URZ], R3 ;  /* 0x00000003000075a7 */ /* 0x0022a400080011ff */
[----:B--2---:R-:W-:Y:S05]  /*8230*/  @!P0 NANOSLEEP.SYNCS 0x989680 ;  /* 0x009896800000895d */ /* 0x004fea0003900000 */
[----:B------:R-:W2:Y:S02]  /*8240*/  @!P0 SYNCS.PHASECHK.TRANS64 P0, [R0+URZ], R3 ;  /* 0x00000003000085a7 */ /* 0x000ea400080010ff */
[----:B--2---:R-:W-:Y:S05]  /*8250*/  @!P0 BRA `(.L_x_180) ;  /* 0xfffffffc00f08947 */ /* 0x004fea000383ffff */
[----:B------:R-:W-:Y:S05]  /*8260*/  BRA `(.L_x_181) ;  /* 0xffffffb4004c7947 */ /* 0x000fea000383ffff */
.L_x_72:
[----:B--2---:R2:W3:Y:S02]  /*8270*/  SYNCS.PHASECHK.TRANS64.TRYWAIT P0, [R2+URZ+0x230], R4 ;  /* 0x00023004020075a7 */ /* 0x0044e400080011ff */
[----:B---3--:R-:W-:Y:S05]  /*8280*/  @!P0 NANOSLEEP.SYNCS 0x989680 ;  /* 0x009896800000895d */ /* 0x008fea0003900000 */
[----:B------:R-:W3:Y:S02]  /*8290*/  @!P0 SYNCS.PHASECHK.TRANS64 P0, [R2+URZ+0x230], R4 ;  /* 0x00023004020085a7 */ /* 0x000ee400080010ff */
[----:B---3--:R-:W-:Y:S05]  /*82a0*/  @!P0 BRA `(.L_x_72) ;  /* 0xfffffffc00f08947 */ /* 0x008fea000383ffff */
[----:B------:R-:W-:Y:S05]  /*82b0*/  BRA `(.L_x_182) ;  /* 0xffffffb400a87947 */ /* 0x000fea000383ffff */
.L_x_73:
[----:B------:R-:W-:-:S07]  /*82c0*/  MOV R2, UR4 ;  /* 0x0000000400027c02 */ /* 0x000fce0008000f00 */
.L_x_183:
[----:B--2---:R2:W3:Y:S02]  /*82d0*/  SYNCS.PHASECHK.TRANS64.TRYWAIT P0, [R2+URZ+0x1e0], R5 ;  /* 0x0001e005020075a7 */ /* 0x0044e400080011ff */
[----:B---3--:R-:W-:Y:S05]  /*82e0*/  @!P0 NANOSLEEP.SYNCS 0x989680 ;  /* 0x009896800000895d */ /* 0x008fea0003900000 */
[----:B------:R-:W3:Y:S02]  /*82f0*/  @!P0 SYNCS.PHASECHK.TRANS64 P0, [R2+URZ+0x1e0], R5 ;  /* 0x0001e005020085a7 */ /* 0x000ee400080010ff */
[----:B---3--:R-:W-:Y:S05]  /*8300*/  @!P0 BRA `(.L_x_183) ;  /* 0xfffffffc00f08947 */ /* 0x008fea000383ffff */
[----:B------:R-:W-:Y:S05]  /*8310*/  BRA `(.L_x_184) ;  /* 0xffffffb400b87947 */ /* 0x000fea000383ffff */
.L_x_74:
[----:B--2---:R2:W3:Y:S02]  /*8320*/  SYNCS.PHASECHK.TRANS64.TRYWAIT P1, [R2+URZ+0x1d0], R4 ;  /* 0x0001d004020075a7 */ /* 0x0044e400080211ff */
[----:B---3--:R-:W-:Y:S05]  /*8330*/  @!P1 NANOSLEEP.SYNCS 0x989680 ;  /* 0x009896800000995d */ /* 0x008fea0003900000 */
[----:B------:R-:W3:Y:S02]  /*8340*/  @!P1 SYNCS.PHASECHK.TRANS64 P1, [R2+URZ+0x1d0], R4 ;  /* 0x0001d004020095a7 */ /* 0x000ee400080210ff */
[----:B---3--:R-:W-:Y:S05]  /*8350*/  @!P1 BRA `(.L_x_74) ;  /* 0xfffffffc00f09947 */ /* 0x008fea000383ffff */
[----:B------:R-:W-:Y:S05]  /*8360*/  BRA `(.L_x_185) ;  /* 0xffffffb400e87947 */ /* 0x000fea000383ffff */
.L_x_77:
[----:B------:R-:W-:-:S07]  /*8370*/  MOV R0, UR4 ;  /* 0x0000000400007c02 */ /* 0x000fce0008000f00 */
.L_x_186:
[----:B--2---:R2:W3:Y:S02]  /*8380*/  SYNCS.PHASECHK.TRANS64.TRYWAIT P0, [R0+URZ+0x1e0], R2 ;  /* 0x0001e002000075a7 */ /* 0x0044e400080011ff */
[----:B---3--:R-:W-:Y:S05]  /*8390*/  @!P0 NANOSLEEP.SYNCS 0x989680 ;  /* 0x009896800000895d */ /* 0x008fea0003900000 */
[----:B------:R-:W3:Y:S02]  /*83a0*/  @!P0 SYNCS.PHASECHK.TRANS64 P0, [R0+URZ+0x1e0], R2 ;  /* 0x0001e002000085a7 */ /* 0x000ee400080010ff */
[----:B---3--:R-:W-:Y:S05]  /*83b0*/  @!P0 BRA `(.L_x_186) ;  /* 0xfffffffc00f08947 */ /* 0x008fea000383ffff */
[----:B------:R-:W-:Y:S05]  /*83c0*/  BRA `(.L_x_76) ;  /* 0xffffffb8003c7947 */ /* 0x000fea000383ffff */
.L_x_84:
[----:B-1----:R1:W2:Y:S02]  /*83d0*/  SYNCS.PHASECHK.TRANS64.TRYWAIT P1, [R0+URZ+0x1d0], R2 ;  /* 0x0001d002000075a7 */ /* 0x0022a400080211ff */
[----:B--2---:R-:W-:Y:S05]  /*83e0*/  @!P1 NANOSLEEP.SYNCS 0x989680 ;  /* 0x009896800000995d */ /* 0x004fea0003900000 */
[----:B------:R-:W2:Y:S02]  /*83f0*/  @!P1 SYNCS.PHASECHK.TRANS64 P1, [R0+URZ+0x1d0], R2 ;  /* 0x0001d002000095a7 */ /* 0x000ea400080210ff */
[----:B--2---:R-:W-:Y:S05]  /*8400*/  @!P1 BRA `(.L_x_84) ;  /* 0xfffffffc00f09947 */ /* 0x004fea000383ffff */
[----:B------:R-:W-:Y:S05]  /*8410*/  BRA `(.L_x_187) ;  /* 0xffffffbc00a07947 */ /* 0x000fea000383ffff */
.L_x_85:
[----:B------:R-:W-:-:S07]  /*8420*/  MOV R2, UR23 ;  /* 0x0000001700027c02 */ /* 0x000fce0008000f00 */
.L_x_188:
[----:B-1----:R1:W2:Y:S02]  /*8430*/  SYNCS.PHASECHK.TRANS64.TRYWAIT P0, [R2+URZ+0x210], R0 ;  /* 0x00021000020075a7 */ /* 0x0022a400080011ff */
[----:B--2---:R-:W-:Y:S05]  /*8440*/  @!P0 NANOSLEEP.SYNCS 0x989680 ;  /* 0x009896800000895d */ /* 0x004fea0003900000 */
[----:B------:R-:W2:Y:S02]  /*8450*/  @!P0 SYNCS.PHASECHK.TRANS64 P0, [R2+URZ+0x210], R0 ;  /* 0x00021000020085a7 */ /* 0x000ea400080010ff */
[----:B--2---:R-:W-:Y:S05]  /*8460*/  @!P0 BRA `(.L_x_188) ;  /* 0xfffffffc00f08947 */ /* 0x004fea000383ffff */
[----:B------:R-:W-:Y:S05]  /*8470*/  BRA `(.L_x_189) ;  /* 0xffffffbc00f07947 */ /* 0x000fea000383ffff */
.L_x_88:
[----:B------:R-:W-:Y:S07]  /*8480*/  MOV R0, UR5 ;  /* 0x0000000500007c02 */ /* 0x000fee0008000f00 */
.L_x_190:
[----:B-1----:R1:W2:Y:S02]  /*8490*/  SYNCS.PHASECHK.TRANS64.TRYWAIT P0, [R0+URZ], R2 ;  /* 0x00000002000075a7 */ /* 0x0022a400080011ff */
[----:B--2---:R-:W-:Y:S05]  /*84a0*/  @!P0 NANOSLEEP.SYNCS 0x989680 ;  /* 0x009896800000895d */ /* 0x004fea0003900000 */
[----:B------:R-:W2:Y:S02]  /*84b0*/  @!P0 SYNCS.PHASECHK.TRANS64 P0, [R0+URZ], R2 ;  /* 0x00000002000085a7 */ /* 0x000ea400080010ff */
[----:B--2---:R-:W-:Y:S05]  /*84c0*/  @!P0 BRA `(.L_x_190) ;  /* 0xfffffffc00f08947 */ /* 0x004fea000383ffff */
[----:B------:R-:W-:Y:S05]  /*84d0*/  BRA `(.L_x_87) ;  /* 0xffffffc0000c7947 */ /* 0x000fea000383ffff */
.L_x_91:
[----:B------:R-:W-:-:S07]  /*84e0*/  MOV R0, UR4 ;  /* 0x0000000400007c02 */ /* 0x000fce0008000f00 */
.L_x_191:
[----:B--2---:R2:W4:Y:S02]  /*84f0*/  SYNCS.PHASECHK.TRANS64.TRYWAIT P0, [R0+URZ], R2 ;  /* 0x00000002000075a7 */ /* 0x00452400080011ff */
[----:B----4-:R-:W-:Y:S05]  /*8500*/  @!P0 NANOSLEEP.SYNCS 0x989680 ;  /* 0x009896800000895d */ /* 0x010fea0003900000 */
[----:B------:R-:W4:Y:S02]  /*8510*/  @!P0 SYNCS.PHASECHK.TRANS64 P0, [R0+URZ], R2 ;  /* 0x00000002000085a7 */ /* 0x000f2400080010ff */
[----:B----4-:R-:W-:Y:S05]  /*8520*/  @!P0 BRA `(.L_x_191) ;  /* 0xfffffffc00f08947 */ /* 0x010fea000383ffff */
[----:B------:R-:W-:Y:S05]  /*8530*/  BRA `(.L_x_192) ;  /* 0xffffffc000c07947 */ /* 0x000fea000383ffff */
.L_x_92:
[----:B------:R-:W-:-:S07]  /*8540*/  MOV R0, UR5 ;  /* 0x0000000500007c02 */ /* 0x000fce0008000f00 */
.L_x_193:
[----:B-1----:R1:W2:Y:S02]  /*8550*/  SYNCS.PHASECHK.TRANS64.TRYWAIT P0, [R0+URZ], R3 ;  /* 0x00000003000075a7 */ /* 0x0022a400080011ff */
[----:B--2---:R-:W-:Y:S05]  /*8560*/  @!P0 NANOSLEEP.SYNCS 0x989680 ;  /* 0x009896800000895d */ /* 0x004fea0003900000 */
[----:B------:R-:W2:Y:S02]  /*8570*/  @!P0 SYNCS.PHASECHK.TRANS64 P0, [R0+URZ], R3 ;  /* 0x00000003000085a7 */ /* 0x000ea400080010ff */
[----:B--2---:R-:W-:Y:S05]  /*8580*/  @!P0 BRA `(.L_x_193) ;  /* 0xfffffffc00f08947 */ /* 0x004fea000383ffff */
[----:B------:R-:W-:Y:S05]  /*8590*/  BRA `(.L_x_194) ;  /* 0xffffffc000cc7947 */ /* 0x000fea000383ffff */
.L_x_93:
[----:B------:R-:W-:-:S07]  /*85a0*/  MOV R0, UR5 ;  /* 0x0000000500007c02 */ /* 0x000fce0008000f00 */
.L_x_195:
[----:B-1----:R1:W2:Y:S02]  /*85b0*/  SYNCS.PHASECHK.TRANS64.TRYWAIT P0, [R0+URZ], R3 ;  /* 0x00000003000075a7 */ /* 0x0022a400080011ff */
[----:B--2---:R-:W-:Y:S05]  /*85c0*/  @!P0 NANOSLEEP.SYNCS 0x989680 ;  /* 0x009896800000895d */ /* 0x004fea0003900000 */
[----:B------:R-:W2:Y:S02]  /*85d0*/  @!P0 SYNCS.PHASECHK.TRANS64 P0, [R0+URZ], R3 ;  /* 0x00000003000085a7 */ /* 0x000ea400080010ff */
[----:B--2---:R-:W-:Y:S05]  /*85e0*/  @!P0 BRA `(.L_x_195) ;  /* 0xfffffffc00f08947 */ /* 0x004fea000383ffff */
[----:B------:R-:W-:Y:S05]  /*85f0*/  BRA `(.L_x_196) ;  /* 0xffffffc000d87947 */ /* 0x000fea000383ffff */
.L_x_94:
[----:B-1----:R-:W-:-:S07]  /*8600*/  MOV R0, UR4 ;  /* 0x0000000400007c02 */ /* 0x002fce0008000f00 */
.L_x_197:
[----:B-1----:R1:W2:Y:S02]  /*8610*/  SYNCS.PHASECHK.TRANS64.TRYWAIT P0, [R0+URZ], R2 ;  /* 0x00000002000075a7 */ /* 0x0022a400080011ff */
[----:B--2---:R-:W-:Y:S05]  /*8620*/  @!P0 NANOSLEEP.SYNCS 0x989680 ;  /* 0x009896800000895d */ /* 0x004fea0003900000 */
[----:B------:R-:W2:Y:S02]  /*8630*/  @!P0 SYNCS.PHASECHK.TRANS64 P0, [R0+URZ], R2 ;  /* 0x00000002000085a7 */ /* 0x000ea400080010ff */
[----:B--2---:R-:W-:Y:S05]  /*8640*/  @!P0 BRA `(.L_x_197) ;  /* 0xfffffffc00f08947 */ /* 0x004fea000383ffff */
[----:B------:R-:W-:Y:S05]  /*8650*/  BRA `(.L_x_198) ;  /* 0xffffffc000e47947 */ /* 0x000fea000383ffff */
.L_x_99:
[----:B--2---:R2:W3:Y:S02]  /*8660*/  SYNCS.PHASECHK.TRANS64.TRYWAIT P0, [R3+URZ+0x1d0], R0 ;  /* 0x0001d000030075a7 */ /* 0x0044e400080011ff */
[----:B---3--:R-:W-:Y:S05]  /*8670*/  @!P0 NANOSLEEP.SYNCS 0x989680 ;  /* 0x009896800000895d */ /* 0x008fea0003900000 */
[----:B------:R-:W3:Y:S02]  /*8680*/  @!P0 SYNCS.PHASECHK.TRANS64 P0, [R3+URZ+0x1d0], R0 ;  /* 0x0001d000030085a7 */ /* 0x000ee400080010ff */
[----:B---3--:R-:W-:Y:S05]  /*8690*/  @!P0 BRA `(.L_x_99) ;  /* 0xfffffffc00f08947 */ /* 0x008fea000383ffff */
[----:B------:R-:W-:Y:S05]  /*86a0*/  BRA `(.L_x_199) ;  /* 0xffffffc8000c7947 */ /* 0x000fea000383ffff */
.L_x_102:
[----:B--2---:R-:W-:Y:S07]  /*86b0*/  MOV R0, UR17 ;  /* 0x0000001100007c02 */ /* 0x004fee0008000f00 */
.L_x_200:
[----:B--2---:R2:W3:Y:S02]  /*86c0*/  SYNCS.PHASECHK.TRANS64.TRYWAIT P1, [R0+URZ+0x1c8], R3 ;  /* 0x0001c803000075a7 */ /* 0x0044e400080211ff */
[----:B---3--:R-:W-:Y:S05]  /*86d0*/  @!P1 NANOSLEEP.SYNCS 0x989680 ;  /* 0x009896800000995d */ /* 0x008fea0003900000 */
[----:B------:R-:W3:Y:S02]  /*86e0*/  @!P1 SYNCS.PHASECHK.TRANS64 P1, [R0+URZ+0x1c8], R3 ;  /* 0x0001c803000095a7 */ /* 0x000ee400080210ff */
[----:B---3--:R-:W-:Y:S05]  /*86f0*/  @!P1 BRA `(.L_x_200) ;  /* 0xfffffffc00f09947 */ /* 0x008fea000383ffff */
[----:B------:R-:W-:Y:S05]  /*8700*/  BRA `(.L_x_101) ;  /* 0xffffffcc00807947 */ /* 0x000fea000383ffff */
.L_x_105:
[----:B--2---:R-:W-:Y:S07]  /*8710*/  MOV R0, UR17 ;  /* 0x0000001100007c02 */ /* 0x004fee0008000f00 */
.L_x_201:
[----:B--2---:R2:W3:Y:S02]  /*8720*/  SYNCS.PHASECHK.TRANS64.TRYWAIT P0, [R0+URZ+0x1b8], R2 ;  /* 0x0001b802000075a7 */ /* 0x0044e400080011ff */
[----:B---3--:R-:W-:Y:S05]  /*8730*/  @!P0 NANOSLEEP.SYNCS 0x989680 ;  /* 0x009896800000895d */ /* 0x008fea0003900000 */
[----:B------:R-:W3:Y:S02]  /*8740*/  @!P0 SYNCS.PHASECHK.TRANS64 P0, [R0+URZ+0x1b8], R2 ;  /* 0x0001b802000085a7 */ /* 0x000ee400080010ff */
[----:B---3--:R-:W-:Y:S05]  /*8750*/  @!P0 BRA `(.L_x_201) ;  /* 0xfffffffc00f08947 */ /* 0x008fea000383ffff */
[----:B------:R-:W-:Y:S05]  /*8760*/  BRA `(.L_x_202) ;  /* 0xffffffcc00d47947 */ /* 0x000fea000383ffff */
.L_x_108:
[----:B---3--:R3:W1:Y:S02]  /*8770*/  SYNCS.PHASECHK.TRANS64.TRYWAIT P0, [R3+URZ+0x1d0], R0 ;  /* 0x0001d000030075a7 */ /* 0x00866400080011ff */
[----:B-1----:R-:W-:Y:S05]  /*8780*/  @!P0 NANOSLEEP.SYNCS 0x989680 ;  /* 0x009896800000895d */ /* 0x002fea0003900000 */
[----:B------:R-:W1:Y:S02]  /*8790*/  @!P0 SYNCS.PHASECHK.TRANS64 P0, [R3+URZ+0x1d0], R0 ;  /* 0x0001d000030085a7 */ /* 0x000e6400080010ff */
[----:B-1----:R-:W-:Y:S05]  /*87a0*/  @!P0 BRA `(.L_x_108) ;  /* 0xfffffffc00f08947 */ /* 0x002fea000383ffff */
[----:B------:R-:W-:Y:S05]  /*87b0*/  BRA `(.L_x_203) ;  /* 0xffffffd400207947 */ /* 0x000fea000383ffff */
.L_x_119:
[----:B-1----:R-:W-:Y:S04]  /*87c0*/  MOV R0, UR44 ;  /* 0x0000002c00007c02 */ /* 0x002fe80008000f00 */
[----:B------:R1:W2:Y:S03]  /*87d0*/  SYNCS.PHASECHK.TRANS64.TRYWAIT P1, [R0+URZ+0x1b0], R4 ;  /* 0x0001b004000075a7 */ /* 0x0002a600080211ff */
[----:B--2---:R-:W-:Y:S05]  /*87e0*/  @!P1 NANOSLEEP.SYNCS 0x989680 ;  /* 0x009896800000995d */ /* 0x004fea0003900000 */
[----:B------:R-:W2:Y:S02]  /*87f0*/  @!P1 SYNCS.PHASECHK.TRANS64 P1, [R0+URZ+0x1b0], R4 ;  /* 0x0001b004000095a7 */ /* 0x000ea400080210ff */
[----:B--2---:R-:W-:Y:S05]  /*8800*/  @!P1 BRA `(.L_x_119) ;  /* 0xfffffffc00ec9947 */ /* 0x004fea000383ffff */
[----:B------:R-:W-:Y:S05]  /*8810*/  BRA `(.L_x_118) ;  /* 0xffffffe000707947 */ /* 0x000fea000383ffff */
.L_x_121:
[----:B------:R1:W1:Y:S02]  /*8820*/  SYNCS.PHASECHK.TRANS64.TRYWAIT P1, [R22+URZ+0x1f0], R3 ;  /* 0x0001f003160075a7 */ /* 0x00026400080211ff */
[----:B-1----:R-:W-:Y:S05]  /*8830*/  @!P1 NANOSLEEP.SYNCS 0x989680 ;  /* 0x009896800000995d */ /* 0x002fea0003900000 */
[----:B------:R-:W1:Y:S02]  /*8840*/  @!P1 SYNCS.PHASECHK.TRANS64 P1, [R22+URZ+0x1f0], R3 ;  /* 0x0001f003160095a7 */ /* 0x000e6400080210ff */
[----:B-1----:R-:W-:Y:S05]  /*8850*/  @!P1 BRA `(.L_x_121) ;  /* 0xfffffffc00f09947 */ /* 0x002fea000383ffff */
[----:B------:R-:W-:Y:S05]  /*8860*/  BRA `(.L_x_120) ;  /* 0xffffffe000ac7947 */ /* 0x000fea000383ffff */
        .weak           $__internal_0_$__cuda_sm10x_tcgen05_guardrail_trap_col_being_dealloced_not_returned_by_alloc
        .type           $__internal_0_$__cuda_sm10x_tcgen05_guardrail_trap_col_being_dealloced_not_returned_by_alloc,@function
        .size           $__internal_0_$__cuda_sm10x_tcgen05_guardrail_trap_col_being_dealloced_not_returned_by_alloc,($__internal_1_$__cuda_sm10x_tcgen05_guardrail_trap_phase_invalid_during_alloc - $__internal_0_$__cuda_sm10x_tcgen05_guardrail_trap_col_being_dealloced_not_returned_by_alloc)
$__internal_0_$__cuda_sm10x_tcgen05_guardrail_trap_col_being_dealloced_not_returned_by_alloc:
[----:B------:R-:W-:Y:S05]  /*8870*/  BPT.TRAP 0x1 ;  /* 0x000000040000795c */ /* 0x000fea0000300000 */
[----:B------:R-:W-:-:S04]  /*8880*/  HFMA2 R3, -RZ, RZ, 0, 0 ;  /* 0x00000000ff037431 */ /* 0x000fc800000001ff */
[----:B------:R-:W-:Y:S05]  /*8890*/  RET.REL.NODEC R2 `(_ZN7cutlass13device_kernelINS_4gemm6kernel13GemmUniversalIN4cute5tupleIJiiiiEEENS1_10collective13CollectiveMmaINS1_35MainloopSm100TmaUmmaWarpSpecializedILi27ELi2ELi4ENS5_IJNS4_1CILi2EEENSA_ILi1EEESC_EEEEENS5_IJNSA_ILi64EEESF_SF_EEENS_12float_e4m3_tENS5_IJlSC_lEEESH_SI_NS4_8TiledMMAINS4_8MMA_AtomIJNS4_10MMA_TraitsINS4_19SM100_MMA_F8F6F4_SSEJSH_SH_fSF_SF_NS4_17integral_constantINS4_4UMMA5MajorELSP_0EEESQ_NSN_INSO_7ScaleInELSR_0EEESS_EEEEEENS4_6LayoutINS5_IJSC_SC_SC_EEENS5_IJNSA_ILi0EEESX_SX_EEEEENS5_IJNS4_10UnderscoreES10_S10_EEEEENS4_13SM90_TMA_LOADENS4_14ComposedLayoutINS4_7SwizzleILi2ELi4ELi3EEENS4_18smem_ptr_flag_bitsILi8EEENSV_INS5_IJNSA_ILi8EEESF_EEENS5_IJSF_SC_EEEEEEEvNS4_8identityENS4_23SM90_TMA_LOAD_MULTICASTES1D_vS1E_EENS_8epilogue10collective18CollectiveEpilogueINS1H_23Sm100TmaWarpSpecializedILi1ELi1ELi32ELb0ELb0EEEJSG_NS5_IJNSV_ISF_SC_EES1M_EEESH_SI_SH_SI_NS1H_6fusion15FusionCallbacksIS1L_NS1O_17LinearCombinationISH_fSH_fLNS_15FloatRoundStyleE2EEESG_S1N_JEEENS4_5SM1004TMEM4LOAD26SM100_TMEM_LOAD_16dp32b32xES13_S1D_NS4_39AutoVectorizingCopyWithAssumedAlignmentILi128EEENS4_14SM90_TMA_STOREES1D_S1Z_S1Z_EEEvvEEEEvNT_6ParamsE) ;  /* 0xffffff7402d87950 */ /* 0x000fea0003c3ffff */
        .weak           $__internal_1_$__cuda_sm10x_tcgen05_guardrail_trap_phase_invalid_during_alloc
        .type           $__internal_1_$__cuda_sm10x_tcgen05_guardrail_trap_phase_invalid_during_alloc,@function
        .size           $__internal_1_$__cuda_sm10x_tcgen05_guardrail_trap_phase_invalid_during_alloc,($__internal_2_$__cuda_sm10x_tcgen05_guardrail_trap_unallocated_columns_being_dealloced - $__internal_1_$__cuda_sm10x_tcgen05_guardrail_trap_phase_invalid_during_alloc)
$__internal_1_$__cuda_sm10x_tcgen05_guardrail_trap_phase_invalid_during_alloc:
[----:B------:R-:W-:Y:S05]  /*88a0*/  BPT.TRAP 0x1 ;  /* 0x000000040000795c */ /* 0x000fea0000300000 */
[----:B------:R-:W-:-:S04]  /*88b0*/  MOV R5, 0x0 ;  /* 0x0000000000057802 */ /* 0x000fc80000000f00 */
[----:B------:R-:W-:Y:S05]  /*88c0*/  RET.REL.NODEC R4 `(_ZN7cutlass13device_kernelINS_4gemm6kernel13GemmUniversalIN4cute5tupleIJiiiiEEENS1_10collective13CollectiveMmaINS1_35MainloopSm100TmaUmmaWarpSpecializedILi27ELi2ELi4ENS5_IJNS4_1CILi2EEENSA_ILi1EEESC_EEEEENS5_IJNSA_ILi64EEESF_SF_EEENS_12float_e4m3_tENS5_IJlSC_lEEESH_SI_NS4_8TiledMMAINS4_8MMA_AtomIJNS4_10MMA_TraitsINS4_19SM100_MMA_F8F6F4_SSEJSH_SH_fSF_SF_NS4_17integral_constantINS4_4UMMA5MajorELSP_0EEESQ_NSN_INSO_7ScaleInELSR_0EEESS_EEEEEENS4_6LayoutINS5_IJSC_SC_SC_EEENS5_IJNSA_ILi0EEESX_SX_EEEEENS5_IJNS4_10UnderscoreES10_S10_EEEEENS4_13SM90_TMA_LOADENS4_14ComposedLayoutINS4_7SwizzleILi2ELi4ELi3EEENS4_18smem_ptr_flag_bitsILi8EEENSV_INS5_IJNSA_ILi8EEESF_EEENS5_IJSF_SC_EEEEEEEvNS4_8identityENS4_23SM90_TMA_LOAD_MULTICASTES1D_vS1E_EENS_8epilogue10collective18CollectiveEpilogueINS1H_23Sm100TmaWarpSpecializedILi1ELi1ELi32ELb0ELb0EEEJSG_NS5_IJNSV_ISF_SC_EES1M_EEESH_SI_SH_SI_NS1H_6fusion15FusionCallbacksIS1L_NS1O_17LinearCombinationISH_fSH_fLNS_15FloatRoundStyleE2EEESG_S1N_JEEENS4_5SM1004TMEM4LOAD26SM100_TMEM_LOAD_16dp32b32xES13_S1D_NS4_39AutoVectorizingCopyWithAssumedAlignmentILi128EEENS4_14SM90_TMA_STOREES1D_S1Z_S1Z_EEEvvEEEEvNT_6ParamsE) ;  /* 0xffffff7404cc7950 */ /* 0x000fea0003c3ffff */
        .weak           $__internal_2_$__cuda_sm10x_tcgen05_guardrail_trap_unallocated_columns_being_dealloced
        .type           $__internal_2_$__cuda_sm10x_tcgen05_guardrail_trap_unallocated_columns_being_dealloced,@function
        .size           $__internal_2_$__cuda_sm10x_tcgen05_guardrail_trap_unallocated_columns_being_dealloced,(.L_x_205 - $__internal_2_$__cuda_sm10x_tcgen05_guardrail_trap_unallocated_columns_being_dealloced)
$__internal_2_$__cuda_sm10x_tcgen05_guardrail_trap_unallocated_columns_being_dealloced:
[----:B------:R-:W-:Y:S05]  /*88d0*/  BPT.TRAP 0x1 ;  /* 0x000000040000795c */ /* 0x000fea0000300000 */
[----:B------:R-:W-:-:S04]  /*88e0*/  HFMA2 R3, -RZ, RZ, 0, 0 ;  /* 0x00000000ff037431 */ /* 0x000fc800000001ff */
[----:B------:R-:W-:Y:S05]  /*88f0*/  RET.REL.NODEC R2 `(_ZN7cutlass13device_kernelINS_4gemm6kernel13GemmUniversalIN4cute5tupleIJiiiiEEENS1_10collective13CollectiveMmaINS1_35MainloopSm100TmaUmmaWarpSpecializedILi27ELi2ELi4ENS5_IJNS4_1CILi2EEENSA_ILi1EEESC_EEEEENS5_IJNSA_ILi64EEESF_SF_EEENS_12float_e4m3_tENS5_IJlSC_lEEESH_SI_NS4_8TiledMMAINS4_8MMA_AtomIJNS4_10MMA_TraitsINS4_19SM100_MMA_F8F6F4_SSEJSH_SH_fSF_SF_NS4_17integral_constantINS4_4UMMA5MajorELSP_0EEESQ_NSN_INSO_7ScaleInELSR_0EEESS_EEEEEENS4_6LayoutINS5_IJSC_SC_SC_EEENS5_IJNSA_ILi0EEESX_SX_EEEEENS5_IJNS4_10UnderscoreES10_S10_EEEEENS4_13SM90_TMA_LOADENS4_14ComposedLayoutINS4_7SwizzleILi2ELi4ELi3EEENS4_18smem_ptr_flag_bitsILi8EEENSV_INS5_IJNSA_ILi8EEESF_EEENS5_IJSF_SC_EEEEEEEvNS4_8identityENS4_23SM90_TMA_LOAD_MULTICASTES1D_vS1E_EENS_8epilogue10collective18CollectiveEpilogueINS1H_23Sm100TmaWarpSpecializedILi1ELi1ELi32ELb0ELb0EEEJSG_NS5_IJNSV_ISF_SC_EES1M_EEESH_SI_SH_SI_NS1H_6fusion15FusionCallbacksIS1L_NS1O_17LinearCombinationISH_fSH_fLNS_15FloatRoundStyleE2EEESG_S1N_JEEENS4_5SM1004TMEM4LOAD26SM100_TMEM_LOAD_16dp32b32xES13_S1D_NS4_39AutoVectorizingCopyWithAssumedAlignmentILi128EEENS4_14SM90_TMA_STOREES1D_S1Z_S1Z_EEEvvEEEEvNT_6ParamsE) ;  /* 0xffffff7402c07950 */ /* 0x000fea0003c3ffff */
.L_x_204:
[----:B------:R-:W-:-:S00]  /*8900*/  BRA `(.L_x_204) ;  /* 0xfffffffc00fc7947 */ /* 0x000fc0000383ffff */
[----:B------:R-:W-:-:S00]  /*8910*/  NOP ;  /* 0x0000000000007918 */ /* 0x000fc00000000000 */
        /* <DEDUP_REMOVED lines=14> */
.L_x_205:


//--------------------- .nv.global.init           --------------------------
	.section	.nv.global.init,"aw",@progbits
.nv.global.init:
	.type		$str$27,@object
	.size		$str$27,($str$28 - $str$27)
$str$27:
        /*0000*/ 	.byte	0x28, 0x61, 0x64, 0x64, 0x72, 0x65, 0x73, 0x73, 0x20, 0x26, 0x20, 0x6d, 0x61, 0x73, 0x6b, 0x29
        /*0010*/ 	.byte	0x20, 0x3d, 0x3d, 0x20, 0x30, 0x00
	.type		$str$28,@object
	.size		$str$28,($str$26 - $str$28)
$str$28:
        /*0016*/ 	.byte	0x2f, 0x74, 0x6d, 0x70, 0x2f, 0x63, 0x75, 0x74, 0x6c, 0x61, 0x73, 0x73, 0x5f, 0x73, 0x77, 0x65
        /*0026*/ 	.byte	0x65, 0x70, 0x5f, 0x73, 0x72, 0x63, 0x2f, 0x69, 0x6e, 0x63, 0x6c, 0x75, 0x64, 0x65, 0x2f, 0x63
        /*0036*/ 	.byte	0x75, 0x74, 0x65, 0x2f, 0x70, 0x6f, 0x69, 0x6e, 0x74, 0x65, 0x72, 0x5f, 0x66, 0x6c, 0x61, 0x67
        /*0046*/ 	.byte	0x67, 0x65, 0x64, 0x2e, 0x68, 0x70, 0x70, 0x00
	.type		$str$26,@object
	.size		$str$26,($str$25 - $str$26)
$str$26:
        /*004e*/ 	.byte	0x2f, 0x74, 0x6d, 0x70, 0x2f, 0x63, 0x75, 0x74, 0x6c, 0x61, 0x73, 0x73, 0x5f, 0x73, 0x77, 0x65
        /*005e*/ 	.byte	0x65, 0x70, 0x5f, 0x73, 0x72, 0x63, 0x2f, 0x69, 0x6e, 0x63, 0x6c, 0x75, 0x64, 0x65, 0x2f, 0x63
        /*006e*/ 	.byte	0x75, 0x74, 0x65, 0x2f, 0x61, 0x74, 0x6f, 0x6d, 0x2f, 0x63, 0x6f, 0x70, 0x79, 0x5f, 0x74, 0x72
        /*007e*/ 	.byte	0x61, 0x69, 0x74, 0x73, 0x5f, 0x73, 0x6d, 0x31, 0x30, 0x30, 0x2e, 0x68, 0x70, 0x70, 0x00
	.type		$str$25,@object
	.size		$str$25,(__unnamed_1 - $str$25)
$str$25:
        /*008d*/ 	.byte	0x28, 0x28, 0x75, 0x69, 0x6e, 0x74, 0x33, 0x32, 0x5f, 0x74, 0x28, 0x74, 0x68, 0x72, 0x65, 0x61
        /*009d*/ 	.byte	0x64, 0x49, 0x64, 0x78, 0x2e, 0x78, 0x29, 0x20, 0x2f, 0x20, 0x33, 0x32, 0x29, 0x20, 0x25, 0x20
        /*00ad*/ 	.byte	0x34, 0x29, 0x20, 0x3d, 0x3d, 0x20, 0x28, 0x28, 0x28, 0x74, 0x6d, 0x65, 0x6d, 0x5f, 0x61, 0x64
        /*00bd*/ 	.byte	0x64, 0x72, 0x20, 0x3e, 0x3e, 0x20, 0x31, 0x36, 0x29, 0x20, 0x2f, 0x20, 0x33, 0x32, 0x29, 0x20
        /*00cd*/ 	.byte	0x25, 0x20, 0x34, 0x29, 0x00
	.type		__unnamed_1,@object
	.size		__unnamed_1,(__unnamed_2 - __unnamed_1)
__unnamed_1:
        /*00d2*/ 	.byte	0x61, 0x75, 0x74, 0x6f, 0x20, 0x63, 0x75, 0x74, 0x65, 0x3a, 0x3a, 0x61, 0x73, 0x5f, 0x70, 0x6f
        /* <DEDUP_REMOVED lines=24> */
        /*0262*/ 	.byte	0x3c, 0x34, 0x30, 0x39, 0x36, 0x3e, 0x3e, 0x3e, 0x3e, 0x5d, 0x00
	.type		__unnamed_2,@object
	.size		__unnamed_2,(.L_2 - __unnamed_2)
__unnamed_2:
        /* <DEDUP_REMOVED lines=40> */
        /*04ed*/ 	.byte	0x74, 0x65, 0x3a, 0x3a, 0x43, 0x3c, 0x30, 0x3e, 0x3e, 0x3e, 0x3e, 0x5d, 0x00
.L_2:


//--------------------- .nv.shared._ZN7cutlass13device_kernelINS_4gemm6kernel13GemmUniversalIN4cute5tupleIJiiiiEEENS1_10collective13CollectiveMmaINS1_35MainloopSm100TmaUmmaWarpSpecializedILi27ELi2ELi4ENS5_IJNS4_1CILi2EEENSA_ILi1EEESC_EEEEENS5_IJNSA_ILi64EEESF_SF_EEENS_12float_e4m3_tENS5_IJlSC_lEEESH_SI_NS4_8TiledMMAINS4_8MMA_AtomIJNS4_10MMA_TraitsINS4_19SM100_MMA_F8F6F4_SSEJSH_SH_fSF_SF_NS4_17integral_constantINS4_4UMMA5MajorELSP_0EEESQ_NSN_INSO_7ScaleInELSR_0EEESS_EEEEEENS4_6LayoutINS5_IJSC_SC_SC_EEENS5_IJNSA_ILi0EEESX_SX_EEEEENS5_IJNS4_10UnderscoreES10_S10_EEEEENS4_13SM90_TMA_LOADENS4_14ComposedLayoutINS4_7SwizzleILi2ELi4ELi3EEENS4_18smem_ptr_flag_bitsILi8EEENSV_INS5_IJNSA_ILi8EEESF_EEENS5_IJSF_SC_EEEEEEEvNS4_8identityENS4_23SM90_TMA_LOAD_MULTICASTES1D_vS1E_EENS_8epilogue10collective18CollectiveEpilogueINS1H_23Sm100TmaWarpSpecializedILi1ELi1ELi32ELb0ELb0EEEJSG_NS5_IJNSV_ISF_SC_EES1M_EEESH_SI_SH_SI_NS1H_6fusion15FusionCallbacksIS1L_NS1O_17LinearCombinationISH_fSH_fLNS_15FloatRoundStyleE2EEESG_S1N_JEEENS4_5SM1004TMEM4LOAD26SM100_TMEM_LOAD_16dp32b32xES13_S1D_NS4_39AutoVectorizingCopyWithAssumedAlignmentILi128EEENS4_14SM90_TMA_STOREES1D_S1Z_S1Z_EEEvvEEEEvNT_6ParamsE --------------------------
	.section	.nv.shared._ZN7cutlass13device_kernelINS_4gemm6kernel13GemmUniversalIN4cute5tupleIJiiiiEEENS1_10collective13CollectiveMmaINS1_35MainloopSm100TmaUmmaWarpSpecializedILi27ELi2ELi4ENS5_IJNS4_1CILi2EEENSA_ILi1EEESC_EEEEENS5_IJNSA_ILi64EEESF_SF_EEENS_12float_e4m3_tENS5_IJlSC_lEEESH_SI_NS4_8TiledMMAINS4_8MMA_AtomIJNS4_10MMA_TraitsINS4_19SM100_MMA_F8F6F4_SSEJSH_SH_fSF_SF_NS4_17integral_constantINS4_4UMMA5MajorELSP_0EEESQ_NSN_INSO_7ScaleInELSR_0EEESS_EEEEEENS4_6LayoutINS5_IJSC_SC_SC_EEENS5_IJNSA_ILi0EEESX_SX_EEEEENS5_IJNS4_10UnderscoreES10_S10_EEEEENS4_13SM90_TMA_LOADENS4_14ComposedLayoutINS4_7SwizzleILi2ELi4ELi3EEENS4_18smem_ptr_flag_bitsILi8EEENSV_INS5_IJNSA_ILi8EEESF_EEENS5_IJSF_SC_EEEEEEEvNS4_8identityENS4_23SM90_TMA_LOAD_MULTICASTES1D_vS1E_EENS_8epilogue10collective18CollectiveEpilogueINS1H_23Sm100TmaWarpSpecializedILi1ELi1ELi32ELb0ELb0EEEJSG_NS5_IJNSV_ISF_SC_EES1M_EEESH_SI_SH_SI_NS1H_6fusion15FusionCallbacksIS1L_NS1O_17LinearCombinationISH_fSH_fLNS_15FloatRoundStyleE2EEESG_S1N_JEEENS4_5SM1004TMEM4LOAD26SM100_TMEM_LOAD_16dp32b32xES13_S1D_NS4_39AutoVectorizingCopyWithAssumedAlignmentILi128EEENS4_14SM90_TMA_STOREES1D_S1Z_S1Z_EEEvvEEEEvNT_6ParamsE,"aw",@nobits
	.sectionflags	@""
	.align	16
	.zero		1024


//--------------------- .nv.shared.reserved.0     --------------------------
	.section	.nv.shared.reserved.0,"aw",@nobits
	.weak		__nv_reservedSMEM_offset_0_alias
	.size		__nv_reservedSMEM_offset_0_alias, 0, 64
	.other		__nv_reservedSMEM_offset_0_alias,@"STO_CUDA_RESERVED_SHARED STV_DEFAULT"
__nv_reservedSMEM_offset_0_alias:
	.zero		0
.nv.shared.reserved.0:
	.zero		64
	.weak		__nv_reservedSMEM_tcgen05_partition
	.type		__nv_reservedSMEM_tcgen05_partition,@object
	.size		__nv_reservedSMEM_tcgen05_partition,(.L_0 - __nv_reservedSMEM_tcgen05_partition)
__nv_reservedSMEM_tcgen05_partition:
	.zero		32
.L_0:


//--------------------- .nv.global                --------------------------
	.section	.nv.global,"aw",@nobits
.nv.global:
	.type		_ZN40_INTERNAL_95153b7f_4_k_cu_e1a458fb_271924cute1_E,@object
	.size		_ZN40_INTERNAL_95153b7f_4_k_cu_e1a458fb_271924cute1_E,(_ZN40_INTERNAL_95153b7f_4_k_cu_e1a458fb_271924cuda3std3__45__cpo6cbeginE - _ZN40_INTERNAL_95153b7f_4_k_cu_e1a458fb_271924cute1_E)
_ZN40_INTERNAL_95153b7f_4_k_cu_e1a458fb_271924cute1_E:
	.zero		1
	.type		_ZN40_INTERNAL_95153b7f_4_k_cu_e1a458fb_271924cuda3std3__45__cpo6cbeginE,@object
	.size		_ZN40_INTERNAL_95153b7f_4_k_cu_e1a458fb_271924cuda3std3__45__cpo6cbeginE,(_ZN40_INTERNAL_95153b7f_4_k_cu_e1a458fb_271924cuda3std3__48in_placeE - _ZN40_INTERNAL_95153b7f_4_k_cu_e1a458fb_271924cuda3std3__45__cpo6cbeginE)
_ZN40_INTERNAL_95153b7f_4_k_cu_e1a458fb_271924cuda3std3__45__cpo6cbeginE:
	.zero		1
	.type		_ZN40_INTERNAL_95153b7f_4_k_cu_e1a458fb_271924cuda3std3__48in_placeE,@object
	.size		_ZN40_INTERNAL_95153b7f_4_k_cu_e1a458fb_271924cuda3std3__48in_placeE,(_ZN40_INTERNAL_95153b7f_4_k_cu_e1a458fb_271924cuda3std6ranges3__45__cpo9iter_moveE - _ZN40_INTERNAL_95153b7f_4_k_cu_e1a458fb_271924cuda3std3__48in_placeE)
_ZN40_INTERNAL_95153b7f_4_k_cu_e1a458fb_271924cuda3std3__48in_placeE:
	.zero		1
	.type		_ZN40_INTERNAL_95153b7f_4_k_cu_e1a458fb_271924cuda3std6ranges3__45__cpo9iter_moveE,@object
	.size		_ZN40_INTERNAL_95153b7f_4_k_cu_e1a458fb_271924cuda3std6ranges3__45__cpo9iter_moveE,(_ZN40_INTERNAL_95153b7f_4_k_cu_e1a458fb_271924cuda3std3__45__cpo5beginE - _ZN40_INTERNAL_95153b7f_4_k_cu_e1a458fb_271924cuda3std6ranges3__45__cpo9iter_moveE)
_ZN40_INTERNAL_95153b7f_4_k_cu_e1a458fb_271924cuda3std6ranges3__45__cpo9iter_moveE:
	.zero		1
	.type		_ZN40_INTERNAL_95153b7f_4_k_cu_e1a458fb_271924cuda3std3__45__cpo5beginE,@object
	.size		_ZN40_INTERNAL_95153b7f_4_k_cu_e1a458fb_271924cuda3std3__45__cpo5beginE,(_ZN40_INTERNAL_95153b7f_4_k_cu_e1a458fb_271924cuda3std3__442_GLOBAL__N__95153b7f_4_k_cu_e1a458fb_271926ignoreE - _ZN40_INTERNAL_95153b7f_4_k_cu_e1a458fb_271924cuda3std3__45__cpo5beginE)
_ZN40_INTERNAL_95153b7f_4_k_cu_e1a458fb_271924cuda3std3__45__cpo5beginE:
	.zero		1
	.type		_ZN40_INTERNAL_95153b7f_4_k_cu_e1a458fb_271924cuda3std3__442_GLOBAL__N__95153b7f_4_k_cu_e1a458fb_271926ignoreE,@object
	.size		_ZN40_INTERNAL_95153b7f_4_k_cu_e1a458fb_271924cuda3std3__442_GLOBAL__N__95153b7f_4_k_cu_e1a458fb_271926ignoreE,(_ZN40_INTERNAL_95153b7f_4_k_cu_e1a458fb_271924cute7productE - _ZN40_INTERNAL_95153b7f_4_k_cu_e1a458fb_271924cuda3std3__442_GLOBAL__N__95153b7f_4_k_cu_e1a458fb_271926ignoreE)
_ZN40_INTERNAL_95153b7f_4_k_cu_e1a458fb_271924cuda3std3__442_GLOBAL__N__95153b7f_4_k_cu_e1a458fb_271926ignoreE:
	.zero		1
	.type		_ZN40_INTERNAL_95153b7f_4_k_cu_e1a458fb_271924cute7productE,@object
	.size		_ZN40_INTERNAL_95153b7f_4_k_cu_e1a458fb_271924cute7productE,(_ZN40_INTERNAL_95153b7f_4_k_cu_e1a458fb_271924cuda3std3__45__cpo3endE - _ZN40_INTERNAL_95153b7f_4_k_cu_e1a458fb_271924cute7productE)
_ZN40_INTERNAL_95153b7f_4_k_cu_e1a458fb_271924cute7productE:
	.zero		1
	.type		_ZN40_INTERNAL_95153b7f_4_k_cu_e1a458fb_271924cuda3std3__45__cpo3endE,@object
	.size		_ZN40_INTERNAL_95153b7f_4_k_cu_e1a458fb_271924cuda3std3__45__cpo3endE,(_ZN40_INTERNAL_95153b7f_4_k_cu_e1a458fb_271924cuda3std3__419piecewise_constructE - _ZN40_INTERNAL_95153b7f_4_k_cu_e1a458fb_271924cuda3std3__45__cpo3endE)
_ZN40_INTERNAL_95153b7f_4_k_cu_e1a458fb_271924cuda3std3__45__cpo3endE:
	.zero		1
	.type		_ZN40_INTERNAL_95153b7f_4_k_cu_e1a458fb_271924cuda3std3__419piecewise_constructE,@object
	.size		_ZN40_INTERNAL_95153b7f_4_k_cu_e1a458fb_271924cuda3std3__419piecewise_constructE,(_ZN40_INTERNAL_95153b7f_4_k_cu_e1a458fb_271924cuda3std3__45__cpo4cendE - _ZN40_INTERNAL_95153b7f_4_k_cu_e1a458fb_271924cuda3std3__419piecewise_constructE)
_ZN40_INTERNAL_95153b7f_4_k_cu_e1a458fb_271924cuda3std3__419piecewise_constructE:
	.zero		1
	.type		_ZN40_INTERNAL_95153b7f_4_k_cu_e1a458fb_271924cuda3std3__45__cpo4cendE,@object
	.size		_ZN40_INTERNAL_95153b7f_4_k_cu_e1a458fb_271924cuda3std3__45__cpo4cendE,(_ZN40_INTERNAL_95153b7f_4_k_cu_e1a458fb_271924cuda3std6ranges3__45__cpo4swapE - _ZN40_INTERNAL_95153b7f_4_k_cu_e1a458fb_271924cuda3std3__45__cpo4cendE)
_ZN40_INTERNAL_95153b7f_4_k_cu_e1a458fb_271924cuda3std3__45__cpo4cendE:
	.zero		1
	.type		_ZN40_INTERNAL_95153b7f_4_k_cu_e1a458fb_271924cuda3std6ranges3__45__cpo4swapE,@object
	.size		_ZN40_INTERNAL_95153b7f_4_k_cu_e1a458fb_271924cuda3std6ranges3__45__cpo4swapE,(.L_10 - _ZN40_INTERNAL_95153b7f_4_k_cu_e1a458fb_271924cuda3std6ranges3__45__cpo4swapE)
_ZN40_INTERNAL_95153b7f_4_k_cu_e1a458fb_271924cuda3std6ranges3__45__cpo4swapE:
	.zero		1
.L_10:


//--------------------- .nv.constant0._ZN7cutlass13device_kernelINS_4gemm6kernel13GemmUniversalIN4cute5tupleIJiiiiEEENS1_10collective13CollectiveMmaINS1_35MainloopSm100TmaUmmaWarpSpecializedILi27ELi2ELi4ENS5_IJNS4_1CILi2EEENSA_ILi1EEESC_EEEEENS5_IJNSA_ILi64EEESF_SF_EEENS_12float_e4m3_tENS5_IJlSC_lEEESH_SI_NS4_8TiledMMAINS4_8MMA_AtomIJNS4_10MMA_TraitsINS4_19SM100_MMA_F8F6F4_SSEJSH_SH_fSF_SF_NS4_17integral_constantINS4_4UMMA5MajorELSP_0EEESQ_NSN_INSO_7ScaleInELSR_0EEESS_EEEEEENS4_6LayoutINS5_IJSC_SC_SC_EEENS5_IJNSA_ILi0EEESX_SX_EEEEENS5_IJNS4_10UnderscoreES10_S10_EEEEENS4_13SM90_TMA_LOADENS4_14ComposedLayoutINS4_7SwizzleILi2ELi4ELi3EEENS4_18smem_ptr_flag_bitsILi8EEENSV_INS5_IJNSA_ILi8EEESF_EEENS5_IJSF_SC_EEEEEEEvNS4_8identityENS4_23SM90_TMA_LOAD_MULTICASTES1D_vS1E_EENS_8epilogue10collective18CollectiveEpilogueINS1H_23Sm100TmaWarpSpecializedILi1ELi1ELi32ELb0ELb0EEEJSG_NS5_IJNSV_ISF_SC_EES1M_EEESH_SI_SH_SI_NS1H_6fusion15FusionCallbacksIS1L_NS1O_17LinearCombinationISH_fSH_fLNS_15FloatRoundStyleE2EEESG_S1N_JEEENS4_5SM1004TMEM4LOAD26SM100_TMEM_LOAD_16dp32b32xES13_S1D_NS4_39AutoVectorizingCopyWithAssumedAlignmentILi128EEENS4_14SM90_TMA_STOREES1D_S1Z_S1Z_EEEvvEEEEvNT_6ParamsE --------------------------
	.section	.nv.constant0._ZN7cutlass13device_kernelINS_4gemm6kernel13GemmUniversalIN4cute5tupleIJiiiiEEENS1_10collective13CollectiveMmaINS1_35MainloopSm100TmaUmmaWarpSpecializedILi27ELi2ELi4ENS5_IJNS4_1CILi2EEENSA_ILi1EEESC_EEEEENS5_IJNSA_ILi64EEESF_SF_EEENS_12float_e4m3_tENS5_IJlSC_lEEESH_SI_NS4_8TiledMMAINS4_8MMA_AtomIJNS4_10MMA_TraitsINS4_19SM100_MMA_F8F6F4_SSEJSH_SH_fSF_SF_NS4_17integral_constantINS4_4UMMA5MajorELSP_0EEESQ_NSN_INSO_7ScaleInELSR_0EEESS_EEEEEENS4_6LayoutINS5_IJSC_SC_SC_EEENS5_IJNSA_ILi0EEESX_SX_EEEEENS5_IJNS4_10UnderscoreES10_S10_EEEEENS4_13SM90_TMA_LOADENS4_14ComposedLayoutINS4_7SwizzleILi2ELi4ELi3EEENS4_18smem_ptr_flag_bitsILi8EEENSV_INS5_IJNSA_ILi8EEESF_EEENS5_IJSF_SC_EEEEEEEvNS4_8identityENS4_23SM90_TMA_LOAD_MULTICASTES1D_vS1E_EENS_8epilogue10collective18CollectiveEpilogueINS1H_23Sm100TmaWarpSpecializedILi1ELi1ELi32ELb0ELb0EEEJSG_NS5_IJNSV_ISF_SC_EES1M_EEESH_SI_SH_SI_NS1H_6fusion15FusionCallbacksIS1L_NS1O_17LinearCombinationISH_fSH_fLNS_15FloatRoundStyleE2EEESG_S1N_JEEENS4_5SM1004TMEM4LOAD26SM100_TMEM_LOAD_16dp32b32xES13_S1D_NS4_39AutoVectorizingCopyWithAssumedAlignmentILi128EEENS4_14SM90_TMA_STOREES1D_S1Z_S1Z_EEEvvEEEEvNT_6ParamsE,"a",@progbits
	.sectionflags	@""
	.align	4
.nv.constant0._ZN7cutlass13device_kernelINS_4gemm6kernel13GemmUniversalIN4cute5tupleIJiiiiEEENS1_10collective13CollectiveMmaINS1_35MainloopSm100TmaUmmaWarpSpecializedILi27ELi2ELi4ENS5_IJNS4_1CILi2EEENSA_ILi1EEESC_EEEEENS5_IJNSA_ILi64EEESF_SF_EEENS_12float_e4m3_tENS5_IJlSC_lEEESH_SI_NS4_8TiledMMAINS4_8MMA_AtomIJNS4_10MMA_TraitsINS4_19SM100_MMA_F8F6F4_SSEJSH_SH_fSF_SF_NS4_17integral_constantINS4_4UMMA5MajorELSP_0EEESQ_NSN_INSO_7ScaleInELSR_0EEESS_EEEEEENS4_6LayoutINS5_IJSC_SC_SC_EEENS5_IJNSA_ILi0EEESX_SX_EEEEENS5_IJNS4_10UnderscoreES10_S10_EEEEENS4_13SM90_TMA_LOADENS4_14ComposedLayoutINS4_7SwizzleILi2ELi4ELi3EEENS4_18smem_ptr_flag_bitsILi8EEENSV_INS5_IJNSA_ILi8EEESF_EEENS5_IJSF_SC_EEEEEEEvNS4_8identityENS4_23SM90_TMA_LOAD_MULTICASTES1D_vS1E_EENS_8epilogue10collective18CollectiveEpilogueINS1H_23Sm100TmaWarpSpecializedILi1ELi1ELi32ELb0ELb0EEEJSG_NS5_IJNSV_ISF_SC_EES1M_EEESH_SI_SH_SI_NS1H_6fusion15FusionCallbacksIS1L_NS1O_17LinearCombinationISH_fSH_fLNS_15FloatRoundStyleE2EEESG_S1N_JEEENS4_5SM1004TMEM4LOAD26SM100_TMEM_LOAD_16dp32b32xES13_S1D_NS4_39AutoVectorizingCopyWithAssumedAlignmentILi128EEENS4_14SM90_TMA_STOREES1D_S1Z_S1Z_EEEvvEEEEvNT_6ParamsE:
	.zero		2944


//--------------------- SYMBOLS --------------------------

	.type		.nv.reservedSmem.offset0,@object
	.size		.nv.reservedSmem.offset0,0x4
	.type		.nv.reservedSmem.cap,@object
	.size		.nv.reservedSmem.cap,0x4
	.type		__assertfail,@function
